	.target	sm_90a

	.elftype	@"ET_EXEC"


//--------------------- .note.nv.tkinfo           --------------------------
	.section	.note.nv.tkinfo,"",@"SHT_NOTE"
	.sectionflags	@"SHF_NOTE_NV_TKINFO"
	.tkinfo
        /*0018*/ 	.word	0x00000002
        /*0030*/ 	.string	""
        /*0030*/ 	.string	"ptxas"
        /*0030*/ 	.string	"Cuda compilation tools, release 13.0, V13.0.88"
        /*0030*/ 	.string	"Build cuda_13.0.r13.0/compiler.36424714_0"
        /*0030*/ 	.string	"-arch sm_90a -m 64 "



//--------------------- .note.nv.cuinfo           --------------------------
	.section	.note.nv.cuinfo,"",@"SHT_NOTE"
	.sectionflags	@"SHF_NOTE_NV_CUINFO"
        /*0018*/ 	.short	0x0002
        /*001a*/ 	.short	0x005a
        /*001c*/ 	.short	0x0082
	.zero		2


//--------------------- .nv.info                  --------------------------
	.section	.nv.info,"",@"SHT_CUDA_INFO"
	.align	4


	//----- nvinfo : EIATTR_REGCOUNT
	.align		4
        /*0000*/ 	.byte	0x04, 0x2f
        /*0002*/ 	.short	(.L_15 - .L_14)
	.align		4
.L_14:
        /*0004*/ 	.word	index@(_ZN7cutlass13device_kernelINS_4gemm6kernel13GemmUniversalIN4cute5tupleIJiiiiEEENS1_10collective13CollectiveMmaINS1_34MainloopSm90TmaGmmaWarpSpecializedILi18ENS5_IJNS4_1CILi1EEESB_SB_EEENS1_32KernelTmaWarpSpecializedPingpongEEENS5_IJNSA_ILi64EEENSA_ILi128EEESF_EEEaNS5_IJlSB_lEEEaSI_NS4_8TiledMMAINS4_8MMA_AtomIJNS4_4SM904GMMA27MMA_64x128x32_S32S8S8_SS_TNEEEENS4_6LayoutISC_NS5_IJNSA_ILi0EEESQ_SQ_EEEEENS5_IJNS4_10UnderscoreEST_ST_EEEEENS4_13SM90_TMA_LOADENS4_14ComposedLayoutINS4_7SwizzleILi2ELi4ELi3EEENS4_18smem_ptr_flag_bitsILi8EEENSP_INS5_IJNSA_ILi8EEESF_EEENS5_IJSF_SB_EEEEEEEvNS4_8identityESW_S16_vS17_EENS_8epilogue10collective6detail29Sm90TmaWarpSpecializedAdapterINS1A_15DefaultEpilogueIaSI_SI_NS19_6thread17LinearCombinationIaLi1EiiLNS1E_9ScaleType4KindE0ELNS_15FloatRoundStyleE2EaEENS1_15EpilogueDefaultEEEEEvvEEEEvNT_6ParamsE)
        /*0008*/ 	.word	0x000000a8


	//----- nvinfo : EIATTR_FRAME_SIZE
	.align		4
.L_15:
        /*000c*/ 	.byte	0x04, 0x11
        /*000e*/ 	.short	(.L_17 - .L_16)
	.align		4
.L_16:
        /*0010*/ 	.word	index@(_ZN7cutlass13device_kernelINS_4gemm6kernel13GemmUniversalIN4cute5tupleIJiiiiEEENS1_10collective13CollectiveMmaINS1_34MainloopSm90TmaGmmaWarpSpecializedILi18ENS5_IJNS4_1CILi1EEESB_SB_EEENS1_32KernelTmaWarpSpecializedPingpongEEENS5_IJNSA_ILi64EEENSA_ILi128EEESF_EEEaNS5_IJlSB_lEEEaSI_NS4_8TiledMMAINS4_8MMA_AtomIJNS4_4SM904GMMA27MMA_64x128x32_S32S8S8_SS_TNEEEENS4_6LayoutISC_NS5_IJNSA_ILi0EEESQ_SQ_EEEEENS5_IJNS4_10UnderscoreEST_ST_EEEEENS4_13SM90_TMA_LOADENS4_14ComposedLayoutINS4_7SwizzleILi2ELi4ELi3EEENS4_18smem_ptr_flag_bitsILi8EEENSP_INS5_IJNSA_ILi8EEESF_EEENS5_IJSF_SB_EEEEEEEvNS4_8identityESW_S16_vS17_EENS_8epilogue10collective6detail29Sm90TmaWarpSpecializedAdapterINS1A_15DefaultEpilogueIaSI_SI_NS19_6thread17LinearCombinationIaLi1EiiLNS1E_9ScaleType4KindE0ELNS_15FloatRoundStyleE2EaEENS1_15EpilogueDefaultEEEEEvvEEEEvNT_6ParamsE)
        /*0014*/ 	.word	0x00000008


	//----- nvinfo : EIATTR_MIN_STACK_SIZE
	.align		4
.L_17:
        /*0018*/ 	.byte	0x04, 0x12
        /*001a*/ 	.short	(.L_19 - .L_18)
	.align		4
.L_18:
        /*001c*/ 	.word	index@(_ZN7cutlass13device_kernelINS_4gemm6kernel13GemmUniversalIN4cute5tupleIJiiiiEEENS1_10collective13CollectiveMmaINS1_34MainloopSm90TmaGmmaWarpSpecializedILi18ENS5_IJNS4_1CILi1EEESB_SB_EEENS1_32KernelTmaWarpSpecializedPingpongEEENS5_IJNSA_ILi64EEENSA_ILi128EEESF_EEEaNS5_IJlSB_lEEEaSI_NS4_8TiledMMAINS4_8MMA_AtomIJNS4_4SM904GMMA27MMA_64x128x32_S32S8S8_SS_TNEEEENS4_6LayoutISC_NS5_IJNSA_ILi0EEESQ_SQ_EEEEENS5_IJNS4_10UnderscoreEST_ST_EEEEENS4_13SM90_TMA_LOADENS4_14ComposedLayoutINS4_7SwizzleILi2ELi4ELi3EEENS4_18smem_ptr_flag_bitsILi8EEENSP_INS5_IJNSA_ILi8EEESF_EEENS5_IJSF_SB_EEEEEEEvNS4_8identityESW_S16_vS17_EENS_8epilogue10collective6detail29Sm90TmaWarpSpecializedAdapterINS1A_15DefaultEpilogueIaSI_SI_NS19_6thread17LinearCombinationIaLi1EiiLNS1E_9ScaleType4KindE0ELNS_15FloatRoundStyleE2EaEENS1_15EpilogueDefaultEEEEEvvEEEEvNT_6ParamsE)
        /*0020*/ 	.word	0x00000008
.L_19:


//--------------------- .nv.compat                --------------------------
	.section	.nv.compat,"",@"SHT_CUDA_COMPAT_INFO"
	.align	4
        /*0000*/ 	.byte	0x02, 0x09, 0x01, 0x00, 0x02, 0x02, 0x04, 0x00, 0x02, 0x05, 0x05, 0x00, 0x03, 0x07, 0x01, 0x01
        /*0010*/ 	.byte	0x02, 0x03, 0x01, 0x00, 0x02, 0x06, 0x01, 0x00, 0x04, 0x0b, 0x08, 0x00, 0x00, 0x00, 0x00, 0x00
        /*0020*/ 	.byte	0x00, 0x00, 0x00, 0x00


//--------------------- .nv.info._ZN7cutlass13device_kernelINS_4gemm6kernel13GemmUniversalIN4cute5tupleIJiiiiEEENS1_10collective13CollectiveMmaINS1_34MainloopSm90TmaGmmaWarpSpecializedILi18ENS5_IJNS4_1CILi1EEESB_SB_EEENS1_32KernelTmaWarpSpecializedPingpongEEENS5_IJNSA_ILi64EEENSA_ILi128EEESF_EEEaNS5_IJlSB_lEEEaSI_NS4_8TiledMMAINS4_8MMA_AtomIJNS4_4SM904GMMA27MMA_64x128x32_S32S8S8_SS_TNEEEENS4_6LayoutISC_NS5_IJNSA_ILi0EEESQ_SQ_EEEEENS5_IJNS4_10UnderscoreEST_ST_EEEEENS4_13SM90_TMA_LOADENS4_14ComposedLayoutINS4_7SwizzleILi2ELi4ELi3EEENS4_18smem_ptr_flag_bitsILi8EEENSP_INS5_IJNSA_ILi8EEESF_EEENS5_IJSF_SB_EEEEEEEvNS4_8identityESW_S16_vS17_EENS_8epilogue10collective6detail29Sm90TmaWarpSpecializedAdapterINS1A_15DefaultEpilogueIaSI_SI_NS19_6thread17LinearCombinationIaLi1EiiLNS1E_9ScaleType4KindE0ELNS_15FloatRoundStyleE2EaEENS1_15EpilogueDefaultEEEEEvvEEEEvNT_6ParamsE --------------------------
	.section	.nv.info._ZN7cutlass13device_kernelINS_4gemm6kernel13GemmUniversalIN4cute5tupleIJiiiiEEENS1_10collective13CollectiveMmaINS1_34MainloopSm90TmaGmmaWarpSpecializedILi18ENS5_IJNS4_1CILi1EEESB_SB_EEENS1_32KernelTmaWarpSpecializedPingpongEEENS5_IJNSA_ILi64EEENSA_ILi128EEESF_EEEaNS5_IJlSB_lEEEaSI_NS4_8TiledMMAINS4_8MMA_AtomIJNS4_4SM904GMMA27MMA_64x128x32_S32S8S8_SS_TNEEEENS4_6LayoutISC_NS5_IJNSA_ILi0EEESQ_SQ_EEEEENS5_IJNS4_10UnderscoreEST_ST_EEEEENS4_13SM90_TMA_LOADENS4_14ComposedLayoutINS4_7SwizzleILi2ELi4ELi3EEENS4_18smem_ptr_flag_bitsILi8EEENSP_INS5_IJNSA_ILi8EEESF_EEENS5_IJSF_SB_EEEEEEEvNS4_8identityESW_S16_vS17_EENS_8epilogue10collective6detail29Sm90TmaWarpSpecializedAdapterINS1A_15DefaultEpilogueIaSI_SI_NS19_6thread17LinearCombinationIaLi1EiiLNS1E_9ScaleType4KindE0ELNS_15FloatRoundStyleE2EaEENS1_15EpilogueDefaultEEEEEvvEEEEvNT_6ParamsE,"",@"SHT_CUDA_INFO"
	.sectionflags	@""
	.align	4


	//----- nvinfo : EIATTR_CUDA_API_VERSION
	.align		4
        /*0000*/ 	.byte	0x04, 0x37
        /*0002*/ 	.short	(.L_21 - .L_20)
.L_20:
        /*0004*/ 	.word	0x00000082


	//----- nvinfo : EIATTR_KPARAM_INFO
	.align		4
.L_21:
        /*0008*/ 	.byte	0x04, 0x17
        /*000a*/ 	.short	(.L_23 - .L_22)
.L_22:
        /*000c*/ 	.word	0x00000000
        /*0010*/ 	.short	0x0000
        /*0012*/ 	.short	0x0070
        /*0014*/ 	.byte	0x00, 0xf0, 0x01, 0x10


	//----- nvinfo : EIATTR_SPARSE_MMA_MASK
	.align		4
.L_23:
        /*0018*/ 	.byte	0x03, 0x50
        /*001a*/ 	.short	0x0000


	//----- nvinfo : EIATTR_MAXREG_COUNT
	.align		4
        /*001c*/ 	.byte	0x03, 0x1b
        /*001e*/ 	.short	0x00a8


	//----- nvinfo : EIATTR_NUM_BARRIERS
	.align		4
        /*0020*/ 	.byte	0x02, 0x4c
        /*0022*/ 	.byte	0x01
	.zero		1


	//----- nvinfo : EIATTR_EXTERNS
	.align		4
        /*0024*/ 	.byte	0x04, 0x0f
        /*0026*/ 	.short	(.L_25 - .L_24)


	//   ....[0]....
	.align		4
.L_24:
        /*0028*/ 	.word	index@(__assertfail)


	//----- nvinfo : EIATTR_ANNOTATIONS
	.align		4
.L_25:
        /*002c*/ 	.byte	0x04, 0x55
        /*002e*/ 	.short	(.L_27 - .L_26)


	//   ....[0]....
.L_26:
        /*0030*/ 	.word	0x00000001
        /*0034*/ 	.byte	0xc0, 0x0c, 0x00, 0x00, 0x01, 0x00, 0x00, 0x00, 0xe0, 0x52, 0x00, 0x00, 0x01, 0x00, 0x00, 0x00
        /*0044*/ 	.byte	0xf0, 0x5e, 0x00, 0x00


	//----- nvinfo : EIATTR_MERCURY_ISA_VERSION
	.align		4
.L_27:
        /*0048*/ 	.byte	0x03, 0x5f
        /*004a*/ 	.short	0x0101


	//----- nvinfo : EIATTR_INT_WARP_WIDE_INSTR_OFFSETS
	.align		4
        /*004c*/ 	.byte	0x04, 0x31
        /*004e*/ 	.short	(.L_29 - .L_28)


	//   ....[0]....
.L_28:
        /*0050*/ 	.word	0x000005d0


	//   ....[1]....
        /*0054*/ 	.word	0x000005f0


	//   ....[2]....
        /*0058*/ 	.word	0x00000670


	//   ....[3]....
        /*005c*/ 	.word	0x00000680


	//   ....[4]....
        /*0060*/ 	.word	0x00000690


	//   ....[5]....
        /*0064*/ 	.word	0x000006b0


	//   ....[6]....
        /*0068*/ 	.word	0x00000740


	//   ....[7]....
        /*006c*/ 	.word	0x00000760


	//----- nvinfo : EIATTR_COOP_GROUP_MASK_REGIDS
	.align		4
.L_29:
        /*0070*/ 	.byte	0x04, 0x29
        /*0072*/ 	.short	(.L_31 - .L_30)


	//   ....[0]....
.L_30:
        /*0074*/ 	.word	0xffffffff


	//   ....[1]....
        /*0078*/ 	.word	0xffffffff


	//   ....[2]....
        /*007c*/ 	.word	0xffffffff


	//   ....[3]....
        /*0080*/ 	.word	0xffffffff


	//   ....[4]....
        /*0084*/ 	.word	0xffffffff


	//   ....[5]....
        /*0088*/ 	.word	0xffffffff


	//----- nvinfo : EIATTR_COOP_GROUP_INSTR_OFFSETS
	.align		4
.L_31:
        /*008c*/ 	.byte	0x04, 0x28
        /*008e*/ 	.short	(.L_33 - .L_32)


	//   ....[0]....
.L_32:
        /*0090*/ 	.word	0x00000070


	//   ....[1]....
        /*0094*/ 	.word	0x00000080


	//   ....[2]....
        /*0098*/ 	.word	0x00000140


	//   ....[3]....
        /*009c*/ 	.word	0x000004c0


	//   ....[4]....
        /*00a0*/ 	.word	0x00000500


	//   ....[5]....
        /*00a4*/ 	.word	0x00000550


	//----- nvinfo : EIATTR_REG_RECONFIG
	.align		4
.L_33:
        /*00a8*/ 	.byte	0x01, 0x54
	.zero		2


	//----- nvinfo : EIATTR_SYSCALL_OFFSETS
	.align		4
        /*00ac*/ 	.byte	0x04, 0x46
        /*00ae*/ 	.short	(.L_35 - .L_34)


	//   ....[0]....
.L_34:
        /*00b0*/ 	.word	0x000017e0


	//----- nvinfo : EIATTR_MBARRIER_INSTR_OFFSETS
	.align		4
.L_35:
        /*00b4*/ 	.byte	0x04, 0x39
        /*00b6*/ 	.short	(.L_37 - .L_36)


	//   ....[0]....
.L_36:
        /*00b8*/ 	.word	0x00000260
        /*00bc*/ 	.word	0x000000ff
        /*00c0*/ 	.word	0x00000000
        /*00c4*/ 	.short	0x0100
        /*00c6*/ 	.byte	0x08
	.zero		1


	//   ....[1]....
        /*00c8*/ 	.word	0x00000270
        /*00cc*/ 	.word	0x000000ff
        /*00d0*/ 	.word	0x00000090
        /*00d4*/ 	.short	0x0100
        /*00d6*/ 	.byte	0x08
	.zero		1


	//   ....[2]....
        /*00d8*/ 	.word	0x00000280
        /*00dc*/ 	.word	0x000000ff
        /*00e0*/ 	.word	0x00000008
        /*00e4*/ 	.short	0x0100
        /*00e6*/ 	.byte	0x08
	.zero		1


	//   ....[3]....
        /*00e8*/ 	.word	0x00000290
        /*00ec*/ 	.word	0x000000ff
        /*00f0*/ 	.word	0x00000098
        /*00f4*/ 	.short	0x0100
        /*00f6*/ 	.byte	0x08
	.zero		1


	//   ....[4]....
        /*00f8*/ 	.word	0x000002a0
        /*00fc*/ 	.word	0x000000ff
        /*0100*/ 	.word	0x00000010
        /*0104*/ 	.short	0x0100
        /*0106*/ 	.byte	0x08
	.zero		1


	//   ....[5]....
        /*0108*/ 	.word	0x000002b0
        /*010c*/ 	.word	0x000000ff
        /*0110*/ 	.word	0x000000a0
        /*0114*/ 	.short	0x0100
        /*0116*/ 	.byte	0x08
	.zero		1


	//   ....[6]....
        /*0118*/ 	.word	0x000002c0
        /*011c*/ 	.word	0x000000ff
        /*0120*/ 	.word	0x00000018
        /*0124*/ 	.short	0x0100
        /*0126*/ 	.byte	0x08
	.zero		1


	//   ....[7]....
        /*0128*/ 	.word	0x000002d0
        /*012c*/ 	.word	0x000000ff
        /*0130*/ 	.word	0x000000a8
        /*0134*/ 	.short	0x0100
        /*0136*/ 	.byte	0x08
	.zero		1


	//   ....[8]....
        /*0138*/ 	.word	0x000002e0
        /*013c*/ 	.word	0x000000ff
        /*0140*/ 	.word	0x00000020
        /*0144*/ 	.short	0x0100
        /*0146*/ 	.byte	0x08
	.zero		1


	//   ....[9]....
        /*0148*/ 	.word	0x000002f0
        /*014c*/ 	.word	0x000000ff
        /*0150*/ 	.word	0x000000b0
        /*0154*/ 	.short	0x0100
        /*0156*/ 	.byte	0x08
	.zero		1


	//   ....[10]....
        /*0158*/ 	.word	0x00000300
        /*015c*/ 	.word	0x000000ff
        /*0160*/ 	.word	0x00000028
        /*0164*/ 	.short	0x0100
        /*0166*/ 	.byte	0x08
	.zero		1


	//   ....[11]....
        /*0168*/ 	.word	0x00000310
        /*016c*/ 	.word	0x000000ff
        /*0170*/ 	.word	0x000000b8
        /*0174*/ 	.short	0x0100
        /*0176*/ 	.byte	0x08
	.zero		1


	//   ....[12]....
        /*0178*/ 	.word	0x00000320
        /*017c*/ 	.word	0x000000ff
        /*0180*/ 	.word	0x00000030
        /*0184*/ 	.short	0x0100
        /*0186*/ 	.byte	0x08
	.zero		1


	//   ....[13]....
        /*0188*/ 	.word	0x00000330
        /*018c*/ 	.word	0x000000ff
        /*0190*/ 	.word	0x000000c0
        /*0194*/ 	.short	0x0100
        /*0196*/ 	.byte	0x08
	.zero		1


	//   ....[14]....
        /*0198*/ 	.word	0x00000340
        /*019c*/ 	.word	0x000000ff
        /*01a0*/ 	.word	0x00000038
        /*01a4*/ 	.short	0x0100
        /*01a6*/ 	.byte	0x08
	.zero		1


	//   ....[15]....
        /*01a8*/ 	.word	0x00000350
        /*01ac*/ 	.word	0x000000ff
        /*01b0*/ 	.word	0x000000c8
        /*01b4*/ 	.short	0x0100
        /*01b6*/ 	.byte	0x08
	.zero		1


	//   ....[16]....
        /*01b8*/ 	.word	0x00000360
        /*01bc*/ 	.word	0x000000ff
        /*01c0*/ 	.word	0x00000040
        /*01c4*/ 	.short	0x0100
        /*01c6*/ 	.byte	0x08
	.zero		1


	//   ....[17]....
        /*01c8*/ 	.word	0x00000370
        /*01cc*/ 	.word	0x000000ff
        /*01d0*/ 	.word	0x000000d0
        /*01d4*/ 	.short	0x0100
        /*01d6*/ 	.byte	0x08
	.zero		1


	//   ....[18]....
        /*01d8*/ 	.word	0x00000380
        /*01dc*/ 	.word	0x000000ff
        /*01e0*/ 	.word	0x00000048
        /*01e4*/ 	.short	0x0100
        /*01e6*/ 	.byte	0x08
	.zero		1


	//   ....[19]....
        /*01e8*/ 	.word	0x00000390
        /*01ec*/ 	.word	0x000000ff
        /*01f0*/ 	.word	0x000000d8
        /*01f4*/ 	.short	0x0100
        /*01f6*/ 	.byte	0x08
	.zero		1


	//   ....[20]....
        /*01f8*/ 	.word	0x000003a0
        /*01fc*/ 	.word	0x000000ff
        /*0200*/ 	.word	0x00000050
        /*0204*/ 	.short	0x0100
        /*0206*/ 	.byte	0x08
	.zero		1


	//   ....[21]....
        /*0208*/ 	.word	0x000003b0
        /*020c*/ 	.word	0x000000ff
        /*0210*/ 	.word	0x000000e0
        /*0214*/ 	.short	0x0100
        /*0216*/ 	.byte	0x08
	.zero		1


	//   ....[22]....
        /*0218*/ 	.word	0x000003c0
        /*021c*/ 	.word	0x000000ff
        /*0220*/ 	.word	0x00000058
        /*0224*/ 	.short	0x0100
        /*0226*/ 	.byte	0x08
	.zero		1


	//   ....[23]....
        /*0228*/ 	.word	0x000003d0
        /*022c*/ 	.word	0x000000ff
        /*0230*/ 	.word	0x000000e8
        /*0234*/ 	.short	0x0100
        /*0236*/ 	.byte	0x08
	.zero		1


	//   ....[24]....
        /*0238*/ 	.word	0x000003e0
        /*023c*/ 	.word	0x000000ff
        /*0240*/ 	.word	0x00000060
        /*0244*/ 	.short	0x0100
        /*0246*/ 	.byte	0x08
	.zero		1


	//   ....[25]....
        /*0248*/ 	.word	0x000003f0
        /*024c*/ 	.word	0x000000ff
        /*0250*/ 	.word	0x000000f0
        /*0254*/ 	.short	0x0100
        /*0256*/ 	.byte	0x08
	.zero		1


	//   ....[26]....
        /*0258*/ 	.word	0x00000400
        /*025c*/ 	.word	0x000000ff
        /*0260*/ 	.word	0x00000068
        /*0264*/ 	.short	0x0100
        /*0266*/ 	.byte	0x08
	.zero		1


	//   ....[27]....
        /*0268*/ 	.word	0x00000410
        /*026c*/ 	.word	0x000000ff
        /*0270*/ 	.word	0x000000f8
        /*0274*/ 	.short	0x0100
        /*0276*/ 	.byte	0x08
	.zero		1


	//   ....[28]....
        /*0278*/ 	.word	0x00000420
        /*027c*/ 	.word	0x000000ff
        /*0280*/ 	.word	0x00000070
        /*0284*/ 	.short	0x0100
        /*0286*/ 	.byte	0x08
	.zero		1


	//   ....[29]....
        /*0288*/ 	.word	0x00000430
        /*028c*/ 	.word	0x000000ff
        /*0290*/ 	.word	0x00000100
        /*0294*/ 	.short	0x0100
        /*0296*/ 	.byte	0x08
	.zero		1


	//   ....[30]....
        /*0298*/ 	.word	0x00000440
        /*029c*/ 	.word	0x000000ff
        /*02a0*/ 	.word	0x00000078
        /*02a4*/ 	.short	0x0100
        /*02a6*/ 	.byte	0x08
	.zero		1


	//   ....[31]....
        /*02a8*/ 	.word	0x00000450
        /*02ac*/ 	.word	0x000000ff
        /*02b0*/ 	.word	0x00000108
        /*02b4*/ 	.short	0x0100
        /*02b6*/ 	.byte	0x08
	.zero		1


	//   ....[32]....
        /*02b8*/ 	.word	0x00000460
        /*02bc*/ 	.word	0x000000ff
        /*02c0*/ 	.word	0x00000080
        /*02c4*/ 	.short	0x0100
        /*02c6*/ 	.byte	0x08
	.zero		1


	//   ....[33]....
        /*02c8*/ 	.word	0x00000470
        /*02cc*/ 	.word	0x000000ff
        /*02d0*/ 	.word	0x00000110
        /*02d4*/ 	.short	0x0100
        /*02d6*/ 	.byte	0x08
	.zero		1


	//   ....[34]....
        /*02d8*/ 	.word	0x00000480
        /*02dc*/ 	.word	0x000000ff
        /*02e0*/ 	.word	0x00000088
        /*02e4*/ 	.short	0x0100
        /*02e6*/ 	.byte	0x08
	.zero		1


	//   ....[35]....
        /*02e8*/ 	.word	0x00000490
        /*02ec*/ 	.word	0x000000ff
        /*02f0*/ 	.word	0x00000118
        /*02f4*/ 	.short	0x0100
        /*02f6*/ 	.byte	0x08
	.zero		1


	//   ....[36]....
        /*02f8*/ 	.word	0x000007a0
        /*02fc*/ 	.word	0x000000ff
        /*0300*/ 	.word	0x00000150
        /*0304*/ 	.short	0x0100
        /*0306*/ 	.byte	0x08
	.zero		1


	//   ....[37]....
        /*0308*/ 	.word	0x00000810
        /*030c*/ 	.word	0x000000ff
        /*0310*/ 	.word	0x00000158
        /*0314*/ 	.short	0x0100
        /*0316*/ 	.byte	0x08
	.zero		1


	//   ....[38]....
        /*0318*/ 	.word	0x00000830
        /*031c*/ 	.word	0x000000ff
        /*0320*/ 	.word	0x00000130
        /*0324*/ 	.short	0x0100
        /*0326*/ 	.byte	0x09
	.zero		1


	//   ....[39]....
        /*0328*/ 	.word	0x00000840
        /*032c*/ 	.word	0x000000ff
        /*0330*/ 	.word	0x00000138
        /*0334*/ 	.short	0x0100
        /*0336*/ 	.byte	0x09
	.zero		1


	//   ....[40]....
        /*0338*/ 	.word	0x00000850
        /*033c*/ 	.word	0x000000ff
        /*0340*/ 	.word	0x00000140
        /*0344*/ 	.short	0x0100
        /*0346*/ 	.byte	0x09
	.zero		1


	//   ....[41]....
        /*0348*/ 	.word	0x00000860
        /*034c*/ 	.word	0x000000ff
        /*0350*/ 	.word	0x00000148
        /*0354*/ 	.short	0x0100
        /*0356*/ 	.byte	0x09
	.zero		1


	//   ....[42]....
        /*0358*/ 	.word	0x000016c0
        /*035c*/ 	.word	0x0000005d
        /*0360*/ 	.word	0x00000000
        /*0364*/ 	.short	0x010a
        /*0366*/ 	.byte	0x2a
	.zero		1


	//   ....[43]....
        /*0368*/ 	.word	0x00001870
        /*036c*/ 	.word	0x00000003
        /*0370*/ 	.word	0x00000000
        /*0374*/ 	.short	0x010a
        /*0376*/ 	.byte	0x3f
	.zero		1


	//   ....[44]....
        /*0378*/ 	.word	0x000018b0
        /*037c*/ 	.word	0x00000003
        /*0380*/ 	.word	0x00000000
        /*0384*/ 	.short	0x010a
        /*0386*/ 	.byte	0x3f
	.zero		1


	//   ....[45]....
        /*0388*/ 	.word	0x00001ab0
        /*038c*/ 	.word	0x000000ff
        /*0390*/ 	.word	0x00000000
        /*0394*/ 	.short	0x010a
        /*0396*/ 	.byte	0x04
	.zero		1


	//   ....[46]....
        /*0398*/ 	.word	0x00001af0
        /*039c*/ 	.word	0x000000ff
        /*03a0*/ 	.word	0x00000000
        /*03a4*/ 	.short	0x010a
        /*03a6*/ 	.byte	0x04
	.zero		1


	//   ....[47]....
        /*03a8*/ 	.word	0x00001c50
        /*03ac*/ 	.word	0x000000ff
        /*03b0*/ 	.word	0x00000000
        /*03b4*/ 	.short	0x0101
        /*03b6*/ 	.byte	0x04
	.zero		1


	//   ....[48]....
        /*03b8*/ 	.word	0x00001d40
        /*03bc*/ 	.word	0x0000005e
        /*03c0*/ 	.word	0x00000000
        /*03c4*/ 	.short	0x0101
        /*03c6*/ 	.byte	0x2f
	.zero		1


	//   ....[49]....
        /*03c8*/ 	.word	0x00001e10
        /*03cc*/ 	.word	0x000000ff
        /*03d0*/ 	.word	0x00000000
        /*03d4*/ 	.short	0x0101
        /*03d6*/ 	.byte	0x06
	.zero		1


	//   ....[50]....
        /*03d8*/ 	.word	0x00001ec0
        /*03dc*/ 	.word	0x0000005d
        /*03e0*/ 	.word	0x00000010
        /*03e4*/ 	.short	0x010a
        /*03e6*/ 	.byte	0x2a
	.zero		1


	//   ....[51]....
        /*03e8*/ 	.word	0x00005300
        /*03ec*/ 	.word	0x00000060
        /*03f0*/ 	.word	0x00000000
        /*03f4*/ 	.short	0x0101
        /*03f6*/ 	.byte	0x2f
	.zero		1


	//   ....[52]....
        /*03f8*/ 	.word	0x00005c60
        /*03fc*/ 	.word	0x0000000a
        /*0400*/ 	.word	0x00000090
        /*0404*/ 	.short	0x010a
        /*0406*/ 	.byte	0x3f
	.zero		1


	//   ....[53]....
        /*0408*/ 	.word	0x00006000
        /*040c*/ 	.word	0x00000005
        /*0410*/ 	.word	0x00000158
        /*0414*/ 	.short	0x0101
        /*0416*/ 	.byte	0x3f
	.zero		1


	//   ....[54]....
        /*0418*/ 	.word	0x00006780
        /*041c*/ 	.word	0x00000009
        /*0420*/ 	.word	0x00000000
        /*0424*/ 	.short	0x010a
        /*0426*/ 	.byte	0x3f
	.zero		1


	//   ....[55]....
        /*0428*/ 	.word	0x00006800
        /*042c*/ 	.word	0x00000008
        /*0430*/ 	.word	0x00000000
        /*0434*/ 	.short	0x010a
        /*0436*/ 	.byte	0x3f
	.zero		1


	//   ....[56]....
        /*0438*/ 	.word	0x00006890
        /*043c*/ 	.word	0x00000009
        /*0440*/ 	.word	0x00000000
        /*0444*/ 	.short	0x010a
        /*0446*/ 	.byte	0x3f
	.zero		1


	//   ....[57]....
        /*0448*/ 	.word	0x00006920
        /*044c*/ 	.word	0x00000008
        /*0450*/ 	.word	0x00000000
        /*0454*/ 	.short	0x010a
        /*0456*/ 	.byte	0x3f
	.zero		1


	//   ....[58]....
        /*0458*/ 	.word	0x000069b0
        /*045c*/ 	.word	0x00000009
        /*0460*/ 	.word	0x00000000
        /*0464*/ 	.short	0x010a
        /*0466*/ 	.byte	0x3f
	.zero		1


	//   ....[59]....
        /*0468*/ 	.word	0x00006a40
        /*046c*/ 	.word	0x00000008
        /*0470*/ 	.word	0x00000000
        /*0474*/ 	.short	0x010a
        /*0476*/ 	.byte	0x3f
	.zero		1


	//   ....[60]....
        /*0478*/ 	.word	0x00006ad0
        /*047c*/ 	.word	0x00000009
        /*0480*/ 	.word	0x00000000
        /*0484*/ 	.short	0x010a
        /*0486*/ 	.byte	0x3f
	.zero		1


	//   ....[61]....
        /*0488*/ 	.word	0x00006b60
        /*048c*/ 	.word	0x00000008
        /*0490*/ 	.word	0x00000000
        /*0494*/ 	.short	0x010a
        /*0496*/ 	.byte	0x3f
	.zero		1


	//   ....[62]....
        /*0498*/ 	.word	0x00006bf0
        /*049c*/ 	.word	0x00000009
        /*04a0*/ 	.word	0x00000000
        /*04a4*/ 	.short	0x010a
        /*04a6*/ 	.byte	0x3f
	.zero		1


	//   ....[63]....
        /*04a8*/ 	.word	0x00006c80
        /*04ac*/ 	.word	0x00000008
        /*04b0*/ 	.word	0x00000000
        /*04b4*/ 	.short	0x010a
        /*04b6*/ 	.byte	0x3f
	.zero		1


	//   ....[64]....
        /*04b8*/ 	.word	0x00006d10
        /*04bc*/ 	.word	0x00000009
        /*04c0*/ 	.word	0x00000000
        /*04c4*/ 	.short	0x010a
        /*04c6*/ 	.byte	0x3f
	.zero		1


	//   ....[65]....
        /*04c8*/ 	.word	0x00006da0
        /*04cc*/ 	.word	0x00000008
        /*04d0*/ 	.word	0x00000000
        /*04d4*/ 	.short	0x010a
        /*04d6*/ 	.byte	0x3f
	.zero		1


	//   ....[66]....
        /*04d8*/ 	.word	0x00006e30
        /*04dc*/ 	.word	0x00000009
        /*04e0*/ 	.word	0x00000000
        /*04e4*/ 	.short	0x010a
        /*04e6*/ 	.byte	0x3f
	.zero		1


	//   ....[67]....
        /*04e8*/ 	.word	0x00006ec0
        /*04ec*/ 	.word	0x00000008
        /*04f0*/ 	.word	0x00000000
        /*04f4*/ 	.short	0x010a
        /*04f6*/ 	.byte	0x3f
	.zero		1


	//   ....[68]....
        /*04f8*/ 	.word	0x00006f50
        /*04fc*/ 	.word	0x00000009
        /*0500*/ 	.word	0x00000000
        /*0504*/ 	.short	0x010a
        /*0506*/ 	.byte	0x3f
	.zero		1


	//   ....[69]....
        /*0508*/ 	.word	0x00006fe0
        /*050c*/ 	.word	0x00000008
        /*0510*/ 	.word	0x00000000
        /*0514*/ 	.short	0x010a
        /*0516*/ 	.byte	0x3f
	.zero		1


	//   ....[70]....
        /*0518*/ 	.word	0x00007070
        /*051c*/ 	.word	0x0000000b
        /*0520*/ 	.word	0x00000000
        /*0524*/ 	.short	0x010a
        /*0526*/ 	.byte	0x3f
	.zero		1


	//   ....[71]....
        /*0528*/ 	.word	0x00007100
        /*052c*/ 	.word	0x00000003
        /*0530*/ 	.word	0x00000000
        /*0534*/ 	.short	0x010a
        /*0536*/ 	.byte	0x3f
	.zero		1


	//   ....[72]....
        /*0538*/ 	.word	0x00007160
        /*053c*/ 	.word	0x0000005f
        /*0540*/ 	.word	0x00000000
        /*0544*/ 	.short	0x010a
        /*0546*/ 	.byte	0x3f
	.zero		1


	//   ....[73]....
        /*0548*/ 	.word	0x000071b0
        /*054c*/ 	.word	0x00000003
        /*0550*/ 	.word	0x00000000
        /*0554*/ 	.short	0x010a
        /*0556*/ 	.byte	0x3f
	.zero		1


	//   ....[74]....
        /*0558*/ 	.word	0x00007210
        /*055c*/ 	.word	0x00000004
        /*0560*/ 	.word	0x00000000
        /*0564*/ 	.short	0x010a
        /*0566*/ 	.byte	0x3f
	.zero		1


	//   ....[75]....
        /*0568*/ 	.word	0x00007260
        /*056c*/ 	.word	0x0000005f
        /*0570*/ 	.word	0x00000010
        /*0574*/ 	.short	0x010a
        /*0576*/ 	.byte	0x3f
	.zero		1


	//   ....[76]....
        /*0578*/ 	.word	0x00007330
        /*057c*/ 	.word	0x0000000a
        /*0580*/ 	.word	0x00000090
        /*0584*/ 	.short	0x010a
        /*0586*/ 	.byte	0x3f
	.zero		1


	//   ....[77]....
        /*0588*/ 	.word	0x00007400
        /*058c*/ 	.word	0x00000009
        /*0590*/ 	.word	0x00000000
        /*0594*/ 	.short	0x010a
        /*0596*/ 	.byte	0x3f
	.zero		1


	//   ....[78]....
        /*0598*/ 	.word	0x00007450
        /*059c*/ 	.word	0x00000008
        /*05a0*/ 	.word	0x00000000
        /*05a4*/ 	.short	0x010a
        /*05a6*/ 	.byte	0x3f
	.zero		1


	//   ....[79]....
        /*05a8*/ 	.word	0x000074a0
        /*05ac*/ 	.word	0x00000009
        /*05b0*/ 	.word	0x00000000
        /*05b4*/ 	.short	0x010a
        /*05b6*/ 	.byte	0x3f
	.zero		1


	//   ....[80]....
        /*05b8*/ 	.word	0x000074f0
        /*05bc*/ 	.word	0x00000008
        /*05c0*/ 	.word	0x00000000
        /*05c4*/ 	.short	0x010a
        /*05c6*/ 	.byte	0x3f
	.zero		1


	//   ....[81]....
        /*05c8*/ 	.word	0x00007540
        /*05cc*/ 	.word	0x00000009
        /*05d0*/ 	.word	0x00000000
        /*05d4*/ 	.short	0x010a
        /*05d6*/ 	.byte	0x3f
	.zero		1


	//   ....[82]....
        /*05d8*/ 	.word	0x00007590
        /*05dc*/ 	.word	0x00000008
        /*05e0*/ 	.word	0x00000000
        /*05e4*/ 	.short	0x010a
        /*05e6*/ 	.byte	0x3f
	.zero		1


	//   ....[83]....
        /*05e8*/ 	.word	0x000075e0
        /*05ec*/ 	.word	0x00000009
        /*05f0*/ 	.word	0x00000000
        /*05f4*/ 	.short	0x010a
        /*05f6*/ 	.byte	0x3f
	.zero		1


	//   ....[84]....
        /*05f8*/ 	.word	0x00007630
        /*05fc*/ 	.word	0x00000008
        /*0600*/ 	.word	0x00000000
        /*0604*/ 	.short	0x010a
        /*0606*/ 	.byte	0x3f
	.zero		1


	//   ....[85]....
        /*0608*/ 	.word	0x00007680
        /*060c*/ 	.word	0x00000009
        /*0610*/ 	.word	0x00000000
        /*0614*/ 	.short	0x010a
        /*0616*/ 	.byte	0x3f
	.zero		1


	//   ....[86]....
        /*0618*/ 	.word	0x000076d0
        /*061c*/ 	.word	0x00000008
        /*0620*/ 	.word	0x00000000
        /*0624*/ 	.short	0x010a
        /*0626*/ 	.byte	0x3f
	.zero		1


	//   ....[87]....
        /*0628*/ 	.word	0x00007720
        /*062c*/ 	.word	0x00000009
        /*0630*/ 	.word	0x00000000
        /*0634*/ 	.short	0x010a
        /*0636*/ 	.byte	0x3f
	.zero		1


	//   ....[88]....
        /*0638*/ 	.word	0x00007770
        /*063c*/ 	.word	0x00000008
        /*0640*/ 	.word	0x00000000
        /*0644*/ 	.short	0x010a
        /*0646*/ 	.byte	0x3f
	.zero		1


	//   ....[89]....
        /*0648*/ 	.word	0x000077c0
        /*064c*/ 	.word	0x00000009
        /*0650*/ 	.word	0x00000000
        /*0654*/ 	.short	0x010a
        /*0656*/ 	.byte	0x3f
	.zero		1


	//   ....[90]....
        /*0658*/ 	.word	0x00007810
        /*065c*/ 	.word	0x00000008
        /*0660*/ 	.word	0x00000000
        /*0664*/ 	.short	0x010a
        /*0666*/ 	.byte	0x3f
	.zero		1


	//   ....[91]....
        /*0668*/ 	.word	0x00007860
        /*066c*/ 	.word	0x00000009
        /*0670*/ 	.word	0x00000000
        /*0674*/ 	.short	0x010a
        /*0676*/ 	.byte	0x3f
	.zero		1


	//   ....[92]....
        /*0678*/ 	.word	0x000078b0
        /*067c*/ 	.word	0x00000008
        /*0680*/ 	.word	0x00000000
        /*0684*/ 	.short	0x010a
        /*0686*/ 	.byte	0x3f
	.zero		1


	//   ....[93]....
        /*0688*/ 	.word	0x00007900
        /*068c*/ 	.word	0x0000000b
        /*0690*/ 	.word	0x00000000
        /*0694*/ 	.short	0x010a
        /*0696*/ 	.byte	0x3f
	.zero		1


	//----- nvinfo : EIATTR_NUM_MBARRIERS
	.align		4
.L_37:
        /*0698*/ 	.byte	0x03, 0x38
        /*069a*/ 	.short	0x002a


	//----- nvinfo : EIATTR_EXIT_INSTR_OFFSETS
	.align		4
        /*069c*/ 	.byte	0x04, 0x1c
        /*069e*/ 	.short	(.L_39 - .L_38)


	//   ....[0]....
.L_38:
        /*06a0*/ 	.word	0x00001370


	//   ....[1]....
        /*06a4*/ 	.word	0x000013d0


	//   ....[2]....
        /*06a8*/ 	.word	0x00005990


	//   ....[3]....
        /*06ac*/ 	.word	0x000059c0


	//   ....[4]....
        /*06b0*/ 	.word	0x00007150


	//----- nvinfo : EIATTR_MAX_THREADS
	.align		4
.L_39:
        /*06b4*/ 	.byte	0x04, 0x05
        /*06b6*/ 	.short	(.L_41 - .L_40)
.L_40:
        /*06b8*/ 	.word	0x00000180
        /*06bc*/ 	.word	0x00000001
        /*06c0*/ 	.word	0x00000001


	//----- nvinfo : EIATTR_CRS_STACK_SIZE
	.align		4
.L_41:
        /*06c4*/ 	.byte	0x04, 0x1e
        /*06c6*/ 	.short	(.L_43 - .L_42)
.L_42:
        /*06c8*/ 	.word	0x00000000


	//----- nvinfo : EIATTR_CBANK_PARAM_SIZE
	.align		4
.L_43:
        /*06cc*/ 	.byte	0x03, 0x19
        /*06ce*/ 	.short	0x0470


	//----- nvinfo : EIATTR_PARAM_CBANK
	.align		4
        /*06d0*/ 	.byte	0x04, 0x0a
        /*06d2*/ 	.short	(.L_45 - .L_44)
	.align		4
.L_44:
        /*06d4*/ 	.word	index@(.nv.constant0._ZN7cutlass13device_kernelINS_4gemm6kernel13GemmUniversalIN4cute5tupleIJiiiiEEENS1_10collective13CollectiveMmaINS1_34MainloopSm90TmaGmmaWarpSpecializedILi18ENS5_IJNS4_1CILi1EEESB_SB_EEENS1_32KernelTmaWarpSpecializedPingpongEEENS5_IJNSA_ILi64EEENSA_ILi128EEESF_EEEaNS5_IJlSB_lEEEaSI_NS4_8TiledMMAINS4_8MMA_AtomIJNS4_4SM904GMMA27MMA_64x128x32_S32S8S8_SS_TNEEEENS4_6LayoutISC_NS5_IJNSA_ILi0EEESQ_SQ_EEEEENS5_IJNS4_10UnderscoreEST_ST_EEEEENS4_13SM90_TMA_LOADENS4_14ComposedLayoutINS4_7SwizzleILi2ELi4ELi3EEENS4_18smem_ptr_flag_bitsILi8EEENSP_INS5_IJNSA_ILi8EEESF_EEENS5_IJSF_SB_EEEEEEEvNS4_8identityESW_S16_vS17_EENS_8epilogue10collective6detail29Sm90TmaWarpSpecializedAdapterINS1A_15DefaultEpilogueIaSI_SI_NS19_6thread17LinearCombinationIaLi1EiiLNS1E_9ScaleType4KindE0ELNS_15FloatRoundStyleE2EaEENS1_15EpilogueDefaultEEEEEvvEEEEvNT_6ParamsE)
        /*06d8*/ 	.short	0x0210
        /*06da*/ 	.short	0x0470


	//----- nvinfo : EIATTR_SW_WAR
	.align		4
.L_45:
        /*06dc*/ 	.byte	0x04, 0x36
        /*06de*/ 	.short	(.L_47 - .L_46)
.L_46:
        /*06e0*/ 	.word	0x00000008
.L_47:


//--------------------- .nv.callgraph             --------------------------
	.section	.nv.callgraph,"",@"SHT_CUDA_CALLGRAPH"
	.align	4
	.sectionentsize	8
	.align		4
        /*0000*/ 	.word	0x00000000
	.align		4
        /*0004*/ 	.word	0xffffffff
	.align		4
        /*0008*/ 	.word	index@(_ZN7cutlass13device_kernelINS_4gemm6kernel13GemmUniversalIN4cute5tupleIJiiiiEEENS1_10collective13CollectiveMmaINS1_34MainloopSm90TmaGmmaWarpSpecializedILi18ENS5_IJNS4_1CILi1EEESB_SB_EEENS1_32KernelTmaWarpSpecializedPingpongEEENS5_IJNSA_ILi64EEENSA_ILi128EEESF_EEEaNS5_IJlSB_lEEEaSI_NS4_8TiledMMAINS4_8MMA_AtomIJNS4_4SM904GMMA27MMA_64x128x32_S32S8S8_SS_TNEEEENS4_6LayoutISC_NS5_IJNSA_ILi0EEESQ_SQ_EEEEENS5_IJNS4_10UnderscoreEST_ST_EEEEENS4_13SM90_TMA_LOADENS4_14ComposedLayoutINS4_7SwizzleILi2ELi4ELi3EEENS4_18smem_ptr_flag_bitsILi8EEENSP_INS5_IJNSA_ILi8EEESF_EEENS5_IJSF_SB_EEEEEEEvNS4_8identityESW_S16_vS17_EENS_8epilogue10collective6detail29Sm90TmaWarpSpecializedAdapterINS1A_15DefaultEpilogueIaSI_SI_NS19_6thread17LinearCombinationIaLi1EiiLNS1E_9ScaleType4KindE0ELNS_15FloatRoundStyleE2EaEENS1_15EpilogueDefaultEEEEEvvEEEEvNT_6ParamsE)
	.align		4
        /*000c*/ 	.word	index@(__assertfail)
	.align		4
        /*0010*/ 	.word	0x00000000
	.align		4
        /*0014*/ 	.word	0xfffffffe
	.align		4
        /*0018*/ 	.word	0x00000000
	.align		4
        /*001c*/ 	.word	0xfffffffd
	.align		4
        /*0020*/ 	.word	0x00000000
	.align		4
        /*0024*/ 	.word	0xfffffffc


//--------------------- .nv.constant4             --------------------------
	.section	.nv.constant4,"a",@progbits
	.align	8
	.align		8
.nv.constant4:
        /*0000*/ 	.dword	__assertfail
	.align		8
        /*0008*/ 	.dword	__unnamed_1
	.align		8
        /*0010*/ 	.dword	_ZN39_INTERNAL_547b3553_4_k_cu_de228f30_43824cuda3std3__45__cpo5beginE
	.align		8
        /*0018*/ 	.dword	_ZN39_INTERNAL_547b3553_4_k_cu_de228f30_43824cuda3std3__45__cpo3endE
	.align		8
        /*0020*/ 	.dword	_ZN39_INTERNAL_547b3553_4_k_cu_de228f30_43824cuda3std3__45__cpo6cbeginE
	.align		8
        /*0028*/ 	.dword	_ZN39_INTERNAL_547b3553_4_k_cu_de228f30_43824cuda3std3__45__cpo4cendE
	.align		8
        /*0030*/ 	.dword	_ZN39_INTERNAL_547b3553_4_k_cu_de228f30_43824cuda3std3__441_GLOBAL__N__547b3553_4_k_cu_de228f30_43826ignoreE
	.align		8
        /*0038*/ 	.dword	_ZN39_INTERNAL_547b3553_4_k_cu_de228f30_43824cuda3std3__419piecewise_constructE
	.align		8
        /*0040*/ 	.dword	_ZN39_INTERNAL_547b3553_4_k_cu_de228f30_43824cuda3std3__48in_placeE
	.align		8
        /*0048*/ 	.dword	_ZN39_INTERNAL_547b3553_4_k_cu_de228f30_43824cuda3std6ranges3__45__cpo4swapE
	.align		8
        /*0050*/ 	.dword	_ZN39_INTERNAL_547b3553_4_k_cu_de228f30_43824cuda3std6ranges3__45__cpo9iter_moveE
	.align		8
        /*0058*/ 	.dword	_ZN39_INTERNAL_547b3553_4_k_cu_de228f30_43824cute7productE
	.align		8
        /*0060*/ 	.dword	_ZN39_INTERNAL_547b3553_4_k_cu_de228f30_43824cute1_E
	.align		8
        /*0068*/ 	.dword	$str$22
	.align		8
        /*0070*/ 	.dword	$str$23


//--------------------- .text._ZN7cutlass13device_kernelINS_4gemm6kernel13GemmUniversalIN4cute5tupleIJiiiiEEENS1_10collective13CollectiveMmaINS1_34MainloopSm90TmaGmmaWarpSpecializedILi18ENS5_IJNS4_1CILi1EEESB_SB_EEENS1_32KernelTmaWarpSpecializedPingpongEEENS5_IJNSA_ILi64EEENSA_ILi128EEESF_EEEaNS5_IJlSB_lEEEaSI_NS4_8TiledMMAINS4_8MMA_AtomIJNS4_4SM904GMMA27MMA_64x128x32_S32S8S8_SS_TNEEEENS4_6LayoutISC_NS5_IJNSA_ILi0EEESQ_SQ_EEEEENS5_IJNS4_10UnderscoreEST_ST_EEEEENS4_13SM90_TMA_LOADENS4_14ComposedLayoutINS4_7SwizzleILi2ELi4ELi3EEENS4_18smem_ptr_flag_bitsILi8EEENSP_INS5_IJNSA_ILi8EEESF_EEENS5_IJSF_SB_EEEEEEEvNS4_8identityESW_S16_vS17_EENS_8epilogue10collective6detail29Sm90TmaWarpSpecializedAdapterINS1A_15DefaultEpilogueIaSI_SI_NS19_6thread17LinearCombinationIaLi1EiiLNS1E_9ScaleType4KindE0ELNS_15FloatRoundStyleE2EaEENS1_15EpilogueDefaultEEEEEvvEEEEvNT_6ParamsE --------------------------
	.section	.text._ZN7cutlass13device_kernelINS_4gemm6kernel13GemmUniversalIN4cute5tupleIJiiiiEEENS1_10collective13CollectiveMmaINS1_34MainloopSm90TmaGmmaWarpSpecializedILi18ENS5_IJNS4_1CILi1EEESB_SB_EEENS1_32KernelTmaWarpSpecializedPingpongEEENS5_IJNSA_ILi64EEENSA_ILi128EEESF_EEEaNS5_IJlSB_lEEEaSI_NS4_8TiledMMAINS4_8MMA_AtomIJNS4_4SM904GMMA27MMA_64x128x32_S32S8S8_SS_TNEEEENS4_6LayoutISC_NS5_IJNSA_ILi0EEESQ_SQ_EEEEENS5_IJNS4_10UnderscoreEST_ST_EEEEENS4_13SM90_TMA_LOADENS4_14ComposedLayoutINS4_7SwizzleILi2ELi4ELi3EEENS4_18smem_ptr_flag_bitsILi8EEENSP_INS5_IJNSA_ILi8EEESF_EEENS5_IJSF_SB_EEEEEEEvNS4_8identityESW_S16_vS17_EENS_8epilogue10collective6detail29Sm90TmaWarpSpecializedAdapterINS1A_15DefaultEpilogueIaSI_SI_NS19_6thread17LinearCombinationIaLi1EiiLNS1E_9ScaleType4KindE0ELNS_15FloatRoundStyleE2EaEENS1_15EpilogueDefaultEEEEEvvEEEEvNT_6ParamsE,"ax",@progbits
	.align	128
.text._ZN7cutlass13device_kernelINS_4gemm6kernel13GemmUniversalIN4cute5tupleIJiiiiEEENS1_10collective13CollectiveMmaINS1_34MainloopSm90TmaGmmaWarpSpecializedILi18ENS5_IJNS4_1CILi1EEESB_SB_EEENS1_32KernelTmaWarpSpecializedPingpongEEENS5_IJNSA_ILi64EEENSA_ILi128EEESF_EEEaNS5_IJlSB_lEEEaSI_NS4_8TiledMMAINS4_8MMA_AtomIJNS4_4SM904GMMA27MMA_64x128x32_S32S8S8_SS_TNEEEENS4_6LayoutISC_NS5_IJNSA_ILi0EEESQ_SQ_EEEEENS5_IJNS4_10UnderscoreEST_ST_EEEEENS4_13SM90_TMA_LOADENS4_14ComposedLayoutINS4_7SwizzleILi2ELi4ELi3EEENS4_18smem_ptr_flag_bitsILi8EEENSP_INS5_IJNSA_ILi8EEESF_EEENS5_IJSF_SB_EEEEEEEvNS4_8identityESW_S16_vS17_EENS_8epilogue10collective6detail29Sm90TmaWarpSpecializedAdapterINS1A_15DefaultEpilogueIaSI_SI_NS19_6thread17LinearCombinationIaLi1EiiLNS1E_9ScaleType4KindE0ELNS_15FloatRoundStyleE2EaEENS1_15EpilogueDefaultEEEEEvvEEEEvNT_6ParamsE:
        .type           _ZN7cutlass13device_kernelINS_4gemm6kernel13GemmUniversalIN4cute5tupleIJiiiiEEENS1_10collective13CollectiveMmaINS1_34MainloopSm90TmaGmmaWarpSpecializedILi18ENS5_IJNS4_1CILi1EEESB_SB_EEENS1_32KernelTmaWarpSpecializedPingpongEEENS5_IJNSA_ILi64EEENSA_ILi128EEESF_EEEaNS5_IJlSB_lEEEaSI_NS4_8TiledMMAINS4_8MMA_AtomIJNS4_4SM904GMMA27MMA_64x128x32_S32S8S8_SS_TNEEEENS4_6LayoutISC_NS5_IJNSA_ILi0EEESQ_SQ_EEEEENS5_IJNS4_10UnderscoreEST_ST_EEEEENS4_13SM90_TMA_LOADENS4_14ComposedLayoutINS4_7SwizzleILi2ELi4ELi3EEENS4_18smem_ptr_flag_bitsILi8EEENSP_INS5_IJNSA_ILi8EEESF_EEENS5_IJSF_SB_EEEEEEEvNS4_8identityESW_S16_vS17_EENS_8epilogue10collective6detail29Sm90TmaWarpSpecializedAdapterINS1A_15DefaultEpilogueIaSI_SI_NS19_6thread17LinearCombinationIaLi1EiiLNS1E_9ScaleType4KindE0ELNS_15FloatRoundStyleE2EaEENS1_15EpilogueDefaultEEEEEvvEEEEvNT_6ParamsE,@function
        .size           _ZN7cutlass13device_kernelINS_4gemm6kernel13GemmUniversalIN4cute5tupleIJiiiiEEENS1_10collective13CollectiveMmaINS1_34MainloopSm90TmaGmmaWarpSpecializedILi18ENS5_IJNS4_1CILi1EEESB_SB_EEENS1_32KernelTmaWarpSpecializedPingpongEEENS5_IJNSA_ILi64EEENSA_ILi128EEESF_EEEaNS5_IJlSB_lEEEaSI_NS4_8TiledMMAINS4_8MMA_AtomIJNS4_4SM904GMMA27MMA_64x128x32_S32S8S8_SS_TNEEEENS4_6LayoutISC_NS5_IJNSA_ILi0EEESQ_SQ_EEEEENS5_IJNS4_10UnderscoreEST_ST_EEEEENS4_13SM90_TMA_LOADENS4_14ComposedLayoutINS4_7SwizzleILi2ELi4ELi3EEENS4_18smem_ptr_flag_bitsILi8EEENSP_INS5_IJNSA_ILi8EEESF_EEENS5_IJSF_SB_EEEEEEEvNS4_8identityESW_S16_vS17_EENS_8epilogue10collective6detail29Sm90TmaWarpSpecializedAdapterINS1A_15DefaultEpilogueIaSI_SI_NS19_6thread17LinearCombinationIaLi1EiiLNS1E_9ScaleType4KindE0ELNS_15FloatRoundStyleE2EaEENS1_15EpilogueDefaultEEEEEvvEEEEvNT_6ParamsE,(.L_x_230 - _ZN7cutlass13device_kernelINS_4gemm6kernel13GemmUniversalIN4cute5tupleIJiiiiEEENS1_10collective13CollectiveMmaINS1_34MainloopSm90TmaGmmaWarpSpecializedILi18ENS5_IJNS4_1CILi1EEESB_SB_EEENS1_32KernelTmaWarpSpecializedPingpongEEENS5_IJNSA_ILi64EEENSA_ILi128EEESF_EEEaNS5_IJlSB_lEEEaSI_NS4_8TiledMMAINS4_8MMA_AtomIJNS4_4SM904GMMA27MMA_64x128x32_S32S8S8_SS_TNEEEENS4_6LayoutISC_NS5_IJNSA_ILi0EEESQ_SQ_EEEEENS5_IJNS4_10UnderscoreEST_ST_EEEEENS4_13SM90_TMA_LOADENS4_14ComposedLayoutINS4_7SwizzleILi2ELi4ELi3EEENS4_18smem_ptr_flag_bitsILi8EEENSP_INS5_IJNSA_ILi8EEESF_EEENS5_IJSF_SB_EEEEEEEvNS4_8identityESW_S16_vS17_EENS_8epilogue10collective6detail29Sm90TmaWarpSpecializedAdapterINS1A_15DefaultEpilogueIaSI_SI_NS19_6thread17LinearCombinationIaLi1EiiLNS1E_9ScaleType4KindE0ELNS_15FloatRoundStyleE2EaEENS1_15EpilogueDefaultEEEEEvvEEEEvNT_6ParamsE)
        .other          _ZN7cutlass13device_kernelINS_4gemm6kernel13GemmUniversalIN4cute5tupleIJiiiiEEENS1_10collective13CollectiveMmaINS1_34MainloopSm90TmaGmmaWarpSpecializedILi18ENS5_IJNS4_1CILi1EEESB_SB_EEENS1_32KernelTmaWarpSpecializedPingpongEEENS5_IJNSA_ILi64EEENSA_ILi128EEESF_EEEaNS5_IJlSB_lEEEaSI_NS4_8TiledMMAINS4_8MMA_AtomIJNS4_4SM904GMMA27MMA_64x128x32_S32S8S8_SS_TNEEEENS4_6LayoutISC_NS5_IJNSA_ILi0EEESQ_SQ_EEEEENS5_IJNS4_10UnderscoreEST_ST_EEEEENS4_13SM90_TMA_LOADENS4_14ComposedLayoutINS4_7SwizzleILi2ELi4ELi3EEENS4_18smem_ptr_flag_bitsILi8EEENSP_INS5_IJNSA_ILi8EEESF_EEENS5_IJSF_SB_EEEEEEEvNS4_8identityESW_S16_vS17_EENS_8epilogue10collective6detail29Sm90TmaWarpSpecializedAdapterINS1A_15DefaultEpilogueIaSI_SI_NS19_6thread17LinearCombinationIaLi1EiiLNS1E_9ScaleType4KindE0ELNS_15FloatRoundStyleE2EaEENS1_15EpilogueDefaultEEEEEvvEEEEvNT_6ParamsE,@"STO_CUDA_ENTRY STV_DEFAULT"
_ZN7cutlass13device_kernelINS_4gemm6kernel13GemmUniversalIN4cute5tupleIJiiiiEEENS1_10collective13CollectiveMmaINS1_34MainloopSm90TmaGmmaWarpSpecializedILi18ENS5_IJNS4_1CILi1EEESB_SB_EEENS1_32KernelTmaWarpSpecializedPingpongEEENS5_IJNSA_ILi64EEENSA_ILi128EEESF_EEEaNS5_IJlSB_lEEEaSI_NS4_8TiledMMAINS4_8MMA_AtomIJNS4_4SM904GMMA27MMA_64x128x32_S32S8S8_SS_TNEEEENS4_6LayoutISC_NS5_IJNSA_ILi0EEESQ_SQ_EEEEENS5_IJNS4_10UnderscoreEST_ST_EEEEENS4_13SM90_TMA_LOADENS4_14ComposedLayoutINS4_7SwizzleILi2ELi4ELi3EEENS4_18smem_ptr_flag_bitsILi8EEENSP_INS5_IJNSA_ILi8EEESF_EEENS5_IJSF_SB_EEEEEEEvNS4_8identityESW_S16_vS17_EENS_8epilogue10collective6detail29Sm90TmaWarpSpecializedAdapterINS1A_15DefaultEpilogueIaSI_SI_NS19_6thread17LinearCombinationIaLi1EiiLNS1E_9ScaleType4KindE0ELNS_15FloatRoundStyleE2EaEENS1_15EpilogueDefaultEEEEEvvEEEEvNT_6ParamsE:
[----:B------:R-:W0:Y:S02]  /*0000*/  LDC R1, c[0x0][0x28] ;  /* 0x00000a00ff017b82 */ /* 0x000e240000000800 */
[----:B0-----:R-:W-:Y:S01]  /*0010*/  VIADD R1, R1, 0xfffffff8 ;  /* 0xfffffff801017836 */ /* 0x001fe20000000000 */
[----:B------:R-:W0:Y:S01]  /*0020*/  S2R R4, SR_TID.X ;  /* 0x0000000000047919 */ /* 0x000e220000002100 */
[----:B------:R-:W-:Y:S01]  /*0030*/  ELECT P0, URZ, PT ;  /* 0x00000000003f782f */ /* 0x000fe20003800000 */
[----:B------:R-:W-:Y:S01]  /*0040*/  BSSY B0, `(.L_x_0) ;  /* 0x000000f000007945 */ /* 0x000fe20003800000 */
[--C-:B0-----:R-:W-:Y:S02]  /*0050*/  SHF.R.U32.HI R0, RZ, 0x5, R4.reuse ;  /* 0x00000005ff007819 */ /* 0x101fe40000011604 */
[----:B------:R-:W-:-:S03]  /*0060*/  SHF.R.U32.HI R5, RZ, 0x7, R4 ;  /* 0x00000007ff057819 */ /* 0x000fc60000011604 */
[----:B------:R-:W0:Y:S04]  /*0070*/  SHFL.IDX PT, R2, R0, RZ, 0x1f ;  /* 0x00001fff00027589 */ /* 0x000e2800000e0000 */
[----:B------:R1:W2:Y:S01]  /*0080*/  SHFL.IDX PT, R8, R5, RZ, 0x1f ;  /* 0x00001fff05087589 */ /* 0x0002a200000e0000 */
[----:B0-----:R-:W-:-:S13]  /*0090*/  ISETP.NE.OR P0, PT, R2, RZ, !P0 ;  /* 0x000000ff0200720c */ /* 0x001fda0004705670 */
[----:B-12---:R-:W-:Y:S05]  /*00a0*/  @P0 BRA `(.L_x_1) ;  /* 0x0000000000200947 */ /* 0x006fea0003800000 */
[----:B------:R-:W-:Y:S02]  /*00b0*/  ULDC.64 UR4, c[0x0][0x198] ;  /* 0x0000660000047ab9 */ /* 0x000fe40000000a00 */
[----:B------:R-:W-:Y:S02]  /*00c0*/  UIADD3 UR6, UP0, UR4, 0xf0, URZ ;  /* 0x000000f004067890 */ /* 0x000fe4000ff1e03f */
[----:B------:R-:W-:Y:S02]  /*00d0*/  UIADD3 UR4, UP1, UR4, 0x1f0, URZ ;  /* 0x000001f004047890 */ /* 0x000fe4000ff3e03f */
[----:B------:R-:W-:Y:S02]  /*00e0*/  UIADD3.X UR7, URZ, UR5, URZ, UP0, !UPT ;  /* 0x000000053f077290 */ /* 0x000fe400087fe43f */
[----:B------:R-:W-:-:S07]  /*00f0*/  UIADD3.X UR5, URZ, UR5, URZ, UP1, !UPT ;  /* 0x000000053f057290 */ /* 0x000fce0008ffe43f */
[----:B------:R0:W-:Y:S02]  /*0100*/  UTMACCTL.PF [UR6] ;  /* 0x00000000060079b9 */ /* 0x0001e40008040000 */
[----:B------:R0:W-:Y:S02]  /*0110*/  UTMACCTL.PF [UR4] ;  /* 0x00000000040079b9 */ /* 0x0001e40008040000 */
[----:B0-----:R-:W-:Y:S01]  /*0120*/  NOP ;  /* 0x0000000000007918 */ /* 0x001fe20000000000 */
.L_x_1:
[----:B------:R-:W-:Y:S05]  /*0130*/  BSYNC B0 ;  /* 0x0000000000007941 */ /* 0x000fea0003800000 */
.L_x_0:
[----:B------:R-:W0:Y:S02]  /*0140*/  SHFL.IDX PT, R3, R0, RZ, 0x1f ;  /* 0x00001fff00037589 */ /* 0x000e2400000e0000 */
[----:B0-----:R-:W-:-:S13]  /*0150*/  ISETP.NE.AND P0, PT, R3, RZ, PT ;  /* 0x000000ff0300720c */ /* 0x001fda0003f05270 */
[----:B------:R-:W-:Y:S05]  /*0160*/  @P0 BRA `(.L_x_2) ;  /* 0x0000000000d40947 */ /* 0x000fea0003800000 */
[----:B------:R-:W-:Y:S01]  /*0170*/  ELECT P0, URZ, PT ;  /* 0x00000000003f782f */ /* 0x000fe20003800000 */
[----:B------:R-:W-:-:S12]  /*0180*/  BSSY B0, `(.L_x_2) ;  /* 0x0000033000007945 */ /* 0x000fd80003800000 */
[----:B------:R-:W-:Y:S05]  /*0190*/  @!P0 BRA `(.L_x_3) ;  /* 0x0000000000c48947 */ /* 0x000fea0003800000 */
[----:B------:R-:W0:Y:S01]  /*01a0*/  S2UR UR8, SR_CgaCtaId ;  /* 0x00000000000879c3 */ /* 0x000e220000008800 */
[----:B------:R-:W-:Y:S01]  /*01b0*/  UMOV UR4, 0x400 ;  /* 0x0000040000047882 */ /* 0x000fe20000000000 */
[----:B------:R-:W-:Y:S01]  /*01c0*/  UMOV UR5, 0x1 ;  /* 0x0000000100057882 */ /* 0x000fe20000000000 */
[----:B------:R-:W-:Y:S02]  /*01d0*/  UMOV UR6, 0x80 ;  /* 0x0000008000067882 */ /* 0x000fe40000000000 */
[----:B------:R-:W-:-:S04]  /*01e0*/  UIADD3 UR6, -UR6, 0x100000, URZ ;  /* 0x0010000006067890 */ /* 0x000fc8000fffe13f */
[----:B------:R-:W-:Y:S02]  /*01f0*/  USHF.L.U32 UR7, UR6, 0xb, URZ ;  /* 0x0000000b06077899 */ /* 0x000fe4000800063f */
[----:B------:R-:W-:Y:S02]  /*0200*/  USHF.L.U32 UR6, UR6, 0x1, URZ ;  /* 0x0000000106067899 */ /* 0x000fe4000800063f */
[----:B0-----:R-:W-:Y:S02]  /*0210*/  ULEA UR8, UR8, UR4, 0x18 ;  /* 0x0000000408087291 */ /* 0x001fe4000f8ec03f */
[----:B------:R-:W-:-:S04]  /*0220*/  UIADD3 UR4, -UR5, 0x100000, URZ ;  /* 0x0010000005047890 */ /* 0x000fc8000fffe13f */
[----:B------:R-:W-:Y:S02]  /*0230*/  USHF.L.U32 UR5, UR4, 0xb, URZ ;  /* 0x0000000b04057899 */ /* 0x000fe4000800063f */
[----:B------:R-:W-:Y:S01]  /*0240*/  USHF.L.U32 UR4, UR4, 0x1, URZ ;  /* 0x0000000104047899 */ /* 0x000fe2000800063f */
[----:B------:R-:W0:Y:S11]  /*0250*/  FENCE.VIEW.ASYNC.S ;  /* 0x00000000000073c6 */ /* 0x000e360000000000 */
[----:B0-----:R0:W1:Y:S01]  /*0260*/  SYNCS.EXCH.64 URZ, [UR8], UR4 ;  /* 0x00000004083f75b2 */ /* 0x0010620008000100 */
[----:B------:R0:W2:Y:S01]  /*0270*/  SYNCS.EXCH.64 URZ, [UR8+0x90], UR6 ;  /* 0x00009006083f75b2 */ /* 0x0000a20008000100 */
[----:B------:R0:W3:Y:S01]  /*0280*/  SYNCS.EXCH.64 URZ, [UR8+0x8], UR4 ;  /* 0x00000804083f75b2 */ /* 0x0000e20008000100 */
[----:B------:R0:W4:Y:S01]  /*0290*/  SYNCS.EXCH.64 URZ, [UR8+0x98], UR6 ;  /* 0x00009806083f75b2 */ /* 0x0001220008000100 */
[----:B------:R0:W0:Y:S01]  /*02a0*/  SYNCS.EXCH.64 URZ, [UR8+0x10], UR4 ;  /* 0x00001004083f75b2 */ /* 0x0000220008000100 */
        /* <DEDUP_REMOVED lines=31> */
[----:B-1234-:R-:W-:Y:S01]  /*04a0*/  NOP ;  /* 0x0000000000007918 */ /* 0x01efe20000000000 */
.L_x_3:
[----:B0-----:R-:W-:Y:S05]  /*04b0*/  BSYNC B0 ;  /* 0x0000000000007941 */ /* 0x001fea0003800000 */
.L_x_2:
[----:B------:R-:W0:Y:S01]  /*04c0*/  SHFL.IDX PT, R6, R0, RZ, 0x1f ;  /* 0x00001fff00067589 */ /* 0x000e2200000e0000 */
[----:B------:R-:W-:Y:S01]  /*04d0*/  ELECT P0, URZ, PT ;  /* 0x00000000003f782f */ /* 0x000fe20003800000 */
[----:B------:R-:W-:Y:S01]  /*04e0*/  NOP ;  /* 0x0000000000007918 */ /* 0x000fe20000000000 */
[----:B------:R-:W-:Y:S01]  /*04f0*/  ELECT P1, URZ, PT ;  /* 0x00000000003f782f */ /* 0x000fe20003820000 */
[----:B------:R-:W1:Y:S01]  /*0500*/  SHFL.IDX PT, R3, R0, RZ, 0x1f ;  /* 0x00001fff00037589 */ /* 0x000e6200000e0000 */
[----:B------:R-:W-:Y:S01]  /*0510*/  UMOV UR4, 0x20 ;  /* 0x0000002000047882 */ /* 0x000fe20000000000 */
[----:B------:R-:W-:Y:S01]  /*0520*/  UMOV UR11, 0x80 ;  /* 0x00000080000b7882 */ /* 0x000fe20000000000 */
[----:B------:R-:W-:Y:S01]  /*0530*/  NOP ;  /* 0x0000000000007918 */ /* 0x000fe20000000000 */
[C---:B------:R-:W-:Y:S01]  /*0540*/  VIADD R33, R8.reuse, 0xffffffff ;  /* 0xffffffff08217836 */ /* 0x040fe20000000000 */
[----:B------:R-:W2:Y:S01]  /*0550*/  SHFL.IDX PT, R5, R5, RZ, 0x1f ;  /* 0x00001fff05057589 */ /* 0x000ea200000e0000 */
[----:B------:R-:W-:Y:S01]  /*0560*/  ULDC.64 UR36, c[0x0][0x208] ;  /* 0x0000820000247ab9 */ /* 0x000fe20000000a00 */
[----:B------:R-:W-:-:S02]  /*0570*/  ISETP.NE.AND P2, PT, R8, RZ, PT ;  /* 0x000000ff0800720c */ /* 0x000fc40003f45270 */
[----:B------:R-:W-:Y:S02]  /*0580*/  ISETP.GE.U32.AND P3, PT, R33, 0x2, PT ;  /* 0x000000022100780c */ /* 0x000fe40003f66070 */
[----:B0-----:R-:W-:Y:S02]  /*0590*/  ISETP.NE.OR P0, PT, R6, RZ, !P0 ;  /* 0x000000ff0600720c */ /* 0x001fe40004705670 */
[----:B-1----:R-:W-:Y:S02]  /*05a0*/  ISETP.NE.OR P1, PT, R3, RZ, !P1 ;  /* 0x000000ff0300720c */ /* 0x002fe40004f25670 */
[----:B------:R-:W-:-:S04]  /*05b0*/  SHF.R.S32.HI R3, RZ, 0x1f, R2 ;  /* 0x0000001fff037819 */ /* 0x000fc80000011402 */
[----:B------:R-:W-:-:S05]  /*05c0*/  LEA.HI R3, R3, R2, RZ, 0x2 ;  /* 0x0000000203037211 */ /* 0x000fca00078f10ff */
[----:B------:R-:W-:Y:S01]  /*05d0*/  VOTEU.ALL UP0, P0 ;  /* 0x00000000003f7886 */ /* 0x000fe20000000000 */
[----:B------:R-:W-:Y:S01]  /*05e0*/  LOP3.LUT R3, R3, 0xfffffffc, RZ, 0xc0, !PT ;  /* 0xfffffffc03037812 */ /* 0x000fe200078ec0ff */
[----:B------:R-:W-:-:S03]  /*05f0*/  VOTEU.ALL UP1, P1 ;  /* 0x00000000003f7886 */ /* 0x000fc60000820000 */
[----:B------:R-:W0:Y:S01]  /*0600*/  @!UP0 S2UR UR7, SR_CgaCtaId ;  /* 0x00000000000789c3 */ /* 0x000e220000008800 */
[----:B------:R-:W-:Y:S01]  /*0610*/  @!UP0 UMOV UR6, 0x400 ;  /* 0x0000040000068882 */ /* 0x000fe20000000000 */
[----:B------:R-:W-:-:S04]  /*0620*/  @!UP0 UIADD3 UR4, -UR4, 0x100000, URZ ;  /* 0x0010000004048890 */ /* 0x000fc8000fffe13f */
[----:B------:R-:W-:Y:S02]  /*0630*/  @!UP0 USHF.L.U32 UR5, UR4, 0xb, URZ ;  /* 0x0000000b04058899 */ /* 0x000fe4000800063f */
[----:B------:R-:W-:Y:S01]  /*0640*/  @!UP0 USHF.L.U32 UR4, UR4, 0x1, URZ ;  /* 0x0000000104048899 */ /* 0x000fe2000800063f */
[----:B------:R-:W-:Y:S01]  /*0650*/  IMAD.IADD R0, R2, 0x1, -R3 ;  /* 0x0000000102007824 */ /* 0x000fe200078e0a03 */
[----:B------:R-:W-:Y:S01]  /*0660*/  @!UP1 UMOV UR9, 0x400 ;  /* 0x0000040000099882 */ /* 0x000fe20000000000 */
[----:B------:R-:W-:Y:S01]  /*0670*/  VOTEU.ALL UP2, P1 ;  /* 0x00000000003f7886 */ /* 0x000fe20000840000 */
[----:B------:R-:W-:Y:S01]  /*0680*/  VOTEU.ALL UP3, P1 ;  /* 0x00000000003f7886 */ /* 0x000fe20000860000 */
[----:B------:R-:W-:Y:S01]  /*0690*/  VOTEU.ALL UP4, P1 ;  /* 0x00000000003f7886 */ /* 0x000fe20000880000 */
[----:B------:R-:W1:Y:S01]  /*06a0*/  @!UP1 S2UR UR10, SR_CgaCtaId ;  /* 0x00000000000a99c3 */ /* 0x000e620000008800 */
[----:B------:R-:W-:Y:S01]  /*06b0*/  VOTEU.ALL UP5, P1 ;  /* 0x00000000003f7886 */ /* 0x000fe200008a0000 */
[----:B------:R-:W-:-:S04]  /*06c0*/  SHF.R.S32.HI R3, RZ, 0x1f, R4 ;  /* 0x0000001fff037819 */ /* 0x000fc80000011404 */
[----:B------:R-:W-:-:S04]  /*06d0*/  LEA.HI R3, R3, R4, RZ, 0x7 ;  /* 0x0000000403037211 */ /* 0x000fc800078f38ff */
[----:B------:R-:W-:-:S05]  /*06e0*/  LOP3.LUT R3, R3, 0xffffff80, RZ, 0xc0, !PT ;  /* 0xffffff8003037812 */ /* 0x000fca00078ec0ff */
[----:B------:R-:W-:Y:S01]  /*06f0*/  IMAD.IADD R3, R4, 0x1, -R3 ;  /* 0x0000000104037824 */ /* 0x000fe200078e0a03 */
[----:B0-----:R-:W-:Y:S02]  /*0700*/  @!UP0 ULEA UR8, UR7, UR6, 0x18 ;  /* 0x0000000607088291 */ /* 0x001fe4000f8ec03f */
[----:B------:R-:W-:-:S04]  /*0710*/  @!UP1 UIADD3 UR6, -UR11, 0x100000, URZ ;  /* 0x001000000b069890 */ /* 0x000fc8000fffe13f */
[----:B------:R-:W-:Y:S02]  /*0720*/  @!UP1 USHF.L.U32 UR7, UR6, 0xb, URZ ;  /* 0x0000000b06079899 */ /* 0x000fe4000800063f */
[----:B------:R-:W-:Y:S01]  /*0730*/  @!UP1 USHF.L.U32 UR6, UR6, 0x1, URZ ;  /* 0x0000000106069899 */ /* 0x000fe2000800063f */
[----:B------:R-:W-:Y:S01]  /*0740*/  VOTEU.ALL UP0, P0 ;  /* 0x00000000003f7886 */ /* 0x000fe20000000000 */
[----:B-1----:R-:W-:Y:S01]  /*0750*/  @!UP1 ULEA UR9, UR10, UR9, 0x18 ;  /* 0x000000090a099291 */ /* 0x002fe2000f8ec03f */
[----:B------:R-:W-:Y:S02]  /*0760*/  VOTEU.ALL UP1, P0 ;  /* 0x00000000003f7886 */ /* 0x000fe40000020000 */
[----:B------:R-:W-:Y:S01]  /*0770*/  ULDC.64 UR10, c[0x0][0x598] ;  /* 0x00016600000a7ab9 */ /* 0x000fe20000000a00 */
[----:B------:R-:W-:Y:S01]  /*0780*/  ISETP.NE.AND P0, PT, R0, 0x3, PT ;  /* 0x000000030000780c */ /* 0x000fe20003f05270 */
[----:B------:R-:W0:Y:S02]  /*0790*/  FENCE.VIEW.ASYNC.S ;  /* 0x00000000000073c6 */ /* 0x000e240000000000 */
[----:B0-----:R0:W1:Y:S01]  /*07a0*/  @!UP0 SYNCS.EXCH.64 URZ, [UR8+0x150], UR4 ;  /* 0x00015004083f85b2 */ /* 0x0010620008000100 */
[----:B------:R-:W-:-:S02]  /*07b0*/  ISETP.NE.U32.AND P1, PT, RZ, UR10, PT ;  /* 0x0000000aff007c0c */ /* 0x000fc4000bf25070 */
[----:B------:R-:W-:Y:S02]  /*07c0*/  ISETP.EQ.OR P0, PT, R0, RZ, !P0 ;  /* 0x000000ff0000720c */ /* 0x000fe40004702670 */
[----:B------:R-:W-:Y:S02]  /*07d0*/  ISETP.NE.AND.EX P1, PT, RZ, UR11, PT, P1 ;  /* 0x0000000bff007c0c */ /* 0x000fe4000bf25310 */
[----:B------:R-:W-:-:S04]  /*07e0*/  ISETP.EQ.AND P0, PT, R8, RZ, P0 ;  /* 0x000000ff0800720c */ /* 0x000fc80000702270 */
[----:B------:R-:W-:-:S04]  /*07f0*/  SEL R16, RZ, 0x1, !P0 ;  /* 0x00000001ff107807 */ /* 0x000fc80004000000 */
[----:B------:R-:W-:Y:S01]  /*0800*/  SEL R16, R16, 0x2, P3 ;  /* 0x0000000210107807 */ /* 0x000fe20001800000 */
[----:B------:R0:W1:Y:S01]  /*0810*/  @!UP1 SYNCS.EXCH.64 URZ, [UR8+0x158], UR4 ;  /* 0x00015804083f95b2 */ /* 0x0000620008000100 */
[----:B------:R-:W-:Y:S01]  /*0820*/  NOP ;  /* 0x0000000000007918 */ /* 0x000fe20000000000 */
[----:B------:R0:W1:Y:S01]  /*0830*/  @!UP2 SYNCS.EXCH.64 URZ, [UR9+0x130], UR6 ;  /* 0x00013006093fa5b2 */ /* 0x0000620008000100 */
[----:B------:R0:W1:Y:S01]  /*0840*/  @!UP3 SYNCS.EXCH.64 URZ, [UR9+0x138], UR6 ;  /* 0x00013806093fb5b2 */ /* 0x0000620008000100 */
[----:B------:R0:W1:Y:S01]  /*0850*/  @!UP4 SYNCS.EXCH.64 URZ, [UR9+0x140], UR6 ;  /* 0x00014006093fc5b2 */ /* 0x0000620008000100 */
[----:B------:R0:W1:Y:S01]  /*0860*/  @!UP5 SYNCS.EXCH.64 URZ, [UR9+0x148], UR6 ;  /* 0x00014806093fd5b2 */ /* 0x0000620008000100 */
[----:B------:R-:W-:Y:S01]  /*0870*/  NOP ;  /* 0x0000000000007918 */ /* 0x000fe20000000000 */
[----:B-1----:R-:W-:Y:S06]  /*0880*/  BAR.SYNC.DEFER_BLOCKING 0x0 ;  /* 0x0000000000007b1d */ /* 0x002fec0000010000 */
[----:B0-2---:R-:W-:Y:S05]  /*0890*/  @!P1 BRA `(.L_x_4) ;  /* 0x00000000001c9947 */ /* 0x005fea0003800000 */
[----:B------:R-:W0:Y:S02]  /*08a0*/  LDC.64 R6, c[0x0][0x598] ;  /* 0x00016600ff067b82 */ /* 0x000e240000000a00 */
[----:B0-----:R-:W2:Y:S02]  /*08b0*/  LDG.E.64 R6, desc[UR36][R6.64] ;  /* 0x0000002406067981 */ /* 0x001ea4000c1e1b00 */
[----:B--2---:R-:W-:-:S04]  /*08c0*/  ISETP.NE.U32.AND P0, PT, R6, RZ, PT ;  /* 0x000000ff0600720c */ /* 0x004fc80003f05070 */
[----:B------:R-:W-:-:S13]  /*08d0*/  ISETP.NE.AND.EX P0, PT, R7, RZ, PT, P0 ;  /* 0x000000ff0700720c */ /* 0x000fda0003f05300 */
[----:B------:R-:W-:Y:S05]  /*08e0*/  @!P0 BRA `(.L_x_4) ;  /* 0x0000000000088947 */ /* 0x000fea0003800000 */
[----:B------:R1:W5:Y:S01]  /*08f0*/  LD.E R88, desc[UR36][R6.64] ;  /* 0x0000002406587980 */ /* 0x000362000c101900 */
[----:B------:R-:W-:Y:S05]  /*0900*/  BRA `(.L_x_5) ;  /* 0x0000000000247947 */ /* 0x000fea0003800000 */
.L_x_4:
[----:B------:R-:W-:Y:S02]  /*0910*/  ULDC.64 UR4, c[0x0][0x588] ;  /* 0x0001620000047ab9 */ /* 0x000fe40000000a00 */
[----:B------:R-:W-:-:S04]  /*0920*/  ISETP.NE.U32.AND P0, PT, RZ, UR4, PT ;  /* 0x00000004ff007c0c */ /* 0x000fc8000bf05070 */
[----:B------:R-:W-:-:S13]  /*0930*/  ISETP.NE.AND.EX P0, PT, RZ, UR5, PT, P0 ;  /* 0x00000005ff007c0c */ /* 0x000fda000bf05300 */
[----:B------:R-:W-:Y:S05]  /*0940*/  @!P0 BRA `(.L_x_6) ;  /* 0x00000000000c8947 */ /* 0x000fea0003800000 */
[----:B------:R-:W0:Y:S02]  /*0950*/  LDC.64 R88, c[0x0][0x588] ;  /* 0x00016200ff587b82 */ /* 0x000e240000000a00 */
[----:B0-----:R0:W5:Y:S01]  /*0960*/  LDG.E R88, desc[UR36][R88.64] ;  /* 0x0000002458587981 */ /* 0x001162000c1e1900 */
[----:B------:R-:W-:Y:S05]  /*0970*/  BRA `(.L_x_5) ;  /* 0x0000000000087947 */ /* 0x000fea0003800000 */
.L_x_6:
[----:B------:R-:W-:Y:S02]  /*0980*/  ULDC UR4, c[0x0][0x580] ;  /* 0x0001600000047ab9 */ /* 0x000fe40000000800 */
[----:B------:R-:W-:-:S07]  /*0990*/  IMAD.U32 R88, RZ, RZ, UR4 ;  /* 0x00000004ff587e24 */ /* 0x000fce000f8e00ff */
.L_x_5:
[----:B------:R-:W-:Y:S02]  /*09a0*/  ULDC.64 UR4, c[0x0][0x5a0] ;  /* 0x0001680000047ab9 */ /* 0x000fe40000000a00 */
[----:B------:R-:W-:-:S04]  /*09b0*/  ISETP.NE.U32.AND P0, PT, RZ, UR4, PT ;  /* 0x00000004ff007c0c */ /* 0x000fc8000bf05070 */
[----:B------:R-:W-:-:S13]  /*09c0*/  ISETP.NE.AND.EX P0, PT, RZ, UR5, PT, P0 ;  /* 0x00000005ff007c0c */ /* 0x000fda000bf05300 */
[----:B------:R-:W-:Y:S05]  /*09d0*/  @!P0 BRA `(.L_x_7) ;  /* 0x00000000001c8947 */ /* 0x000fea0003800000 */
[----:B-1----:R-:W1:Y:S02]  /*09e0*/  LDC.64 R6, c[0x0][0x5a0] ;  /* 0x00016800ff067b82 */ /* 0x002e640000000a00 */
[----:B-1----:R-:W2:Y:S02]  /*09f0*/  LDG.E.64 R6, desc[UR36][R6.64] ;  /* 0x0000002406067981 */ /* 0x002ea4000c1e1b00 */
[----:B--2---:R-:W-:-:S04]  /*0a00*/  ISETP.NE.U32.AND P0, PT, R6, RZ, PT ;  /* 0x000000ff0600720c */ /* 0x004fc80003f05070 */
[----:B------:R-:W-:-:S13]  /*0a10*/  ISETP.NE.AND.EX P0, PT, R7, RZ, PT, P0 ;  /* 0x000000ff0700720c */ /* 0x000fda0003f05300 */
[----:B------:R-:W-:Y:S05]  /*0a20*/  @!P0 BRA `(.L_x_7) ;  /* 0x0000000000088947 */ /* 0x000fea0003800000 */
[----:B0-----:R2:W5:Y:S01]  /*0a30*/  LD.E R89, desc[UR36][R6.64] ;  /* 0x0000002406597980 */ /* 0x001562000c101900 */
[----:B------:R-:W-:Y:S05]  /*0a40*/  BRA `(.L_x_8) ;  /* 0x0000000000247947 */ /* 0x000fea0003800000 */
.L_x_7:
[----:B------:R-:W-:Y:S02]  /*0a50*/  ULDC.64 UR4, c[0x0][0x590] ;  /* 0x0001640000047ab9 */ /* 0x000fe40000000a00 */
[----:B------:R-:W-:-:S04]  /*0a60*/  ISETP.NE.U32.AND P0, PT, RZ, UR4, PT ;  /* 0x00000004ff007c0c */ /* 0x000fc8000bf05070 */
[----:B------:R-:W-:-:S13]  /*0a70*/  ISETP.NE.AND.EX P0, PT, RZ, UR5, PT, P0 ;  /* 0x00000005ff007c0c */ /* 0x000fda000bf05300 */
[----:B------:R-:W-:Y:S05]  /*0a80*/  @!P0 BRA `(.L_x_9) ;  /* 0x00000000000c8947 */ /* 0x000fea0003800000 */
[----:B-1----:R-:W0:Y:S02]  /*0a90*/  LDC.64 R6, c[0x0][0x590] ;  /* 0x00016400ff067b82 */ /* 0x002e240000000a00 */
[----:B0-----:R0:W5:Y:S01]  /*0aa0*/  LDG.E R89, desc[UR36][R6.64] ;  /* 0x0000002406597981 */ /* 0x001162000c1e1900 */
[----:B------:R-:W-:Y:S05]  /*0ab0*/  BRA `(.L_x_8) ;  /* 0x0000000000087947 */ /* 0x000fea0003800000 */
.L_x_9:
[----:B------:R-:W-:Y:S02]  /*0ac0*/  ULDC UR4, c[0x0][0x584] ;  /* 0x0001610000047ab9 */ /* 0x000fe40000000800 */
[----:B0-----:R-:W-:-:S07]  /*0ad0*/  IMAD.U32 R89, RZ, RZ, UR4 ;  /* 0x00000004ff597e24 */ /* 0x001fce000f8e00ff */
.L_x_8:
[----:B------:R-:W3:Y:S01]  /*0ae0*/  LDC R2, c[0x0][0x65c] ;  /* 0x00019700ff027b82 */ /* 0x000ee20000000800 */
[----:B------:R-:W4:Y:S01]  /*0af0*/  S2R R14, SR_CTAID.Y ;  /* 0x00000000000e7919 */ /* 0x000f220000002600 */
[----:B------:R-:W-:Y:S01]  /*0b00*/  ULDC UR6, c[0x0][0x28c] ;  /* 0x0000a30000067ab9 */ /* 0x000fe20000000800 */
[----:B------:R-:W-:Y:S01]  /*0b10*/  ISETP.NE.AND P0, PT, R8, 0x2, PT ;  /* 0x000000020800780c */ /* 0x000fe20003f05270 */
[----:B------:R-:W-:Y:S01]  /*0b20*/  UIADD3 UR6, UR6, 0x3f, URZ ;  /* 0x0000003f06067890 */ /* 0x000fe2000fffe03f */
[----:B012---:R-:W0:Y:S01]  /*0b30*/  S2R R6, SR_CTAID.X ;  /* 0x0000000000067919 */ /* 0x007e220000002500 */
[----:B------:R-:W-:Y:S01]  /*0b40*/  IMAD.MOV.U32 R7, RZ, RZ, RZ ;  /* 0x000000ffff077224 */ /* 0x000fe200078e00ff */
[----:B------:R-:W-:Y:S01]  /*0b50*/  UMOV UR38, URZ ;  /* 0x0000003f00267c82 */ /* 0x000fe20008000000 */
[----:B------:R-:W-:Y:S01]  /*0b60*/  USHF.R.S32.HI UR7, URZ, 0x1f, UR6 ;  /* 0x0000001f3f077899 */ /* 0x000fe20008011406 */
[----:B------:R-:W-:Y:S01]  /*0b70*/  UMOV UR39, URZ ;  /* 0x0000003f00277c82 */ /* 0x000fe20008000000 */
[----:B------:R-:W-:-:S02]  /*0b80*/  ULDC.64 UR8, c[0x0][0x650] ;  /* 0x0001940000087ab9 */ /* 0x000fc40000000a00 */
[----:B------:R-:W-:-:S04]  /*0b90*/  ULEA.HI UR7, UR7, UR6, URZ, 0x6 ;  /* 0x0000000607077291 */ /* 0x000fc8000f8f303f */
[----:B------:R-:W-:Y:S01]  /*0ba0*/  USHF.R.S32.HI UR40, URZ, 0x6, UR7 ;  /* 0x000000063f287899 */ /* 0x000fe20008011407 */
[----:B---3--:R-:W-:-:S13]  /*0bb0*/  ISETP.NE.AND P1, PT, R2, 0x1, PT ;  /* 0x000000010200780c */ /* 0x008fda0003f25270 */
[----:B------:R-:W0:Y:S01]  /*0bc0*/  @P1 LDC R19, c[0x0][0x10] ;  /* 0x00000400ff131b82 */ /* 0x000e220000000800 */
[----:B----4-:R-:W-:Y:S02]  /*0bd0*/  @P1 IMAD.MOV.U32 R8, RZ, RZ, R14 ;  /* 0x000000ffff081224 */ /* 0x010fe400078e000e */
[----:B------:R-:W-:Y:S02]  /*0be0*/  @P1 IMAD.MOV.U32 R9, RZ, RZ, RZ ;  /* 0x000000ffff091224 */ /* 0x000fe400078e00ff */
[----:B------:R-:W-:-:S03]  /*0bf0*/  @P1 IMAD.MOV.U32 R17, RZ, RZ, RZ ;  /* 0x000000ffff111224 */ /* 0x000fc600078e00ff */
[----:B------:R-:W1:Y:S01]  /*0c00*/  @!P1 LDC R11, c[0x0][0xc] ;  /* 0x00000300ff0b9b82 */ /* 0x000e620000000800 */
[----:B------:R-:W-:Y:S01]  /*0c10*/  ULDC UR4, c[0x0][0xc] ;  /* 0x0000030000047ab9 */ /* 0x000fe20000000800 */
[----:B------:R-:W-:Y:S02]  /*0c20*/  ULDC UR5, c[0x0][0x10] ;  /* 0x0000040000057ab9 */ /* 0x000fe40000000800 */
[----:B------:R-:W-:-:S04]  /*0c30*/  UIMAD.WIDE.U32 UR4, UR4, UR5, URZ ;  /* 0x00000005040472a5 */ /* 0x000fc8000f8e003f */
[----:B------:R-:W2:Y:S01]  /*0c40*/  LDC R2, c[0x0][0x14] ;  /* 0x00000500ff027b82 */ /* 0x000ea20000000800 */
[----:B0-----:R-:W-:-:S04]  /*0c50*/  @P1 IMAD.WIDE.U32 R18, R6, R19, R8 ;  /* 0x0000001306121225 */ /* 0x001fc800078e0008 */
[----:B------:R-:W-:Y:S02]  /*0c60*/  @P1 IMAD.IADD R17, R19, 0x1, R17 ;  /* 0x0000000113111824 */ /* 0x000fe400078e0211 */
[----:B-1----:R-:W-:-:S04]  /*0c70*/  @!P1 IMAD.WIDE.U32 R8, R11, R14, R6 ;  /* 0x0000000e0b089225 */ /* 0x002fc800078e0006 */
[----:B------:R-:W-:Y:S02]  /*0c80*/  @!P1 IMAD.MOV.U32 R18, RZ, RZ, R8 ;  /* 0x000000ffff129224 */ /* 0x000fe400078e0008 */
[----:B------:R-:W-:Y:S02]  /*0c90*/  @!P1 IMAD.MOV.U32 R17, RZ, RZ, R9 ;  /* 0x000000ffff119224 */ /* 0x000fe400078e0009 */
[----:B--2---:R-:W-:-:S04]  /*0ca0*/  IMAD.WIDE.U32 R12, R2, UR4, RZ ;  /* 0x00000004020c7c25 */ /* 0x004fc8000f8e00ff */
[----:B------:R-:W-:Y:S01]  /*0cb0*/  IMAD R23, R2, UR5, RZ ;  /* 0x0000000502177c24 */ /* 0x000fe2000f8e02ff */
[----:B------:R0:W-:Y:S03]  /*0cc0*/  STL.64 [R1], R12 ;  /* 0x0000000c01007387 */ /* 0x0001e60000100a00 */
[----:B------:R-:W-:Y:S01]  /*0cd0*/  IMAD.IADD R23, R13, 0x1, R23 ;  /* 0x000000010d177824 */ /* 0x000fe200078e0217 */
[----:B------:R-:W-:Y:S06]  /*0ce0*/  @P0 BRA `(.L_x_10) ;  /* 0x0000000000200947 */ /* 0x000fec0003800000 */
[----:B------:R-:W-:Y:S01]  /*0cf0*/  UISETP.GE.U32.AND UP0, UPT, UR40, 0x12, UPT ;  /* 0x000000122800788c */ /* 0x000fe2000bf06070 */
[----:B------:R-:W-:Y:S01]  /*0d00*/  IADD3 R18, P0, R18, R12, RZ ;  /* 0x0000000c12127210 */ /* 0x000fe20007f1e0ff */
[----:B------:R-:W-:Y:S01]  /*0d10*/  UIMAD.WIDE.U32 UR4, UR40, 0x38e38e39, URZ ;  /* 0x38e38e39280478a5 */ /* 0x000fe2000f8e003f */
[----:B------:R-:W-:-:S03]  /*0d20*/  UMOV UR39, URZ ;  /* 0x0000003f00277c82 */ /* 0x000fc60008000000 */
[----:B------:R-:W-:Y:S01]  /*0d30*/  USHF.R.U32.HI UR4, URZ, 0x2, UR5 ;  /* 0x000000023f047899 */ /* 0x000fe20008011605 */
[----:B------:R-:W-:-:S03]  /*0d40*/  IMAD.X R17, R23, 0x1, R17, P0 ;  /* 0x0000000117117824 */ /* 0x000fc600000e0611 */
[----:B------:R-:W-:Y:S02]  /*0d50*/  UIMAD UR38, UR4, -0x12, UR40 ;  /* 0xffffffee042678a4 */ /* 0x000fe4000f8e0228 */
[----:B------:R-:W-:-:S12]  /*0d60*/  @UP0 ULOP3.LUT UR39, UR4, 0x1, URZ, 0xc0, !UPT ;  /* 0x0000000104270892 */ /* 0x000fd8000f8ec03f */
.L_x_10:
[----:B------:R-:W-:Y:S01]  /*0d70*/  ISETP.GE.U32.AND P0, PT, R18, UR8, PT ;  /* 0x0000000812007c0c */ /* 0x000fe2000bf06070 */
[----:B------:R-:W-:Y:S01]  /*0d80*/  IMAD.MOV.U32 R19, RZ, RZ, -0x1 ;  /* 0xffffffffff137424 */ /* 0x000fe200078e00ff */
[----:B------:R-:W-:Y:S01]  /*0d90*/  PRMT R8, RZ, 0x7610, R8 ;  /* 0x00007610ff087816 */ /* 0x000fe20000000008 */
[----:B------:R-:W-:Y:S01]  /*0da0*/  IMAD.MOV.U32 R22, RZ, RZ, -0x1 ;  /* 0xffffffffff167424 */ /* 0x000fe200078e00ff */
[----:B------:R-:W-:Y:S01]  /*0db0*/  ISETP.GE.U32.AND.EX P0, PT, R17, UR9, PT, P0 ;  /* 0x0000000911007c0c */ /* 0x000fe2000bf06100 */
[----:B------:R-:W-:-:S12]  /*0dc0*/  IMAD.MOV.U32 R2, RZ, RZ, -0x1 ;  /* 0xffffffffff027424 */ /* 0x000fd800078e00ff */
[----:B------:R-:W-:Y:S05]  /*0dd0*/  @P0 BRA `(.L_x_11) ;  /* 0x00000004005c0947 */ /* 0x000fea0003800000 */
[----:B------:R-:W1:Y:S01]  /*0de0*/  LDC.64 R20, c[0x0][0x628] ;  /* 0x00018a00ff147b82 */ /* 0x000e620000000a00 */
[----:B------:R-:W-:Y:S02]  /*0df0*/  IMAD.MOV.U32 R8, RZ, RZ, R18 ;  /* 0x000000ffff087224 */ /* 0x000fe400078e0012 */
[----:B------:R-:W-:-:S05]  /*0e00*/  IMAD.MOV.U32 R9, RZ, RZ, R17 ;  /* 0x000000ffff097224 */ /* 0x000fca00078e0011 */
[----:B------:R-:W2:Y:S08]  /*0e10*/  LDC R2, c[0x0][0x630] ;  /* 0x00018c00ff027b82 */ /* 0x000eb00000000800 */
[----:B------:R-:W3:Y:S01]  /*0e20*/  LDC.64 R24, c[0x0][0x620] ;  /* 0x00018800ff187b82 */ /* 0x000ee20000000a00 */
[----:B-1----:R-:W-:-:S04]  /*0e30*/  ISETP.NE.U32.AND P0, PT, R20, RZ, PT ;  /* 0x000000ff1400720c */ /* 0x002fc80003f05070 */
[----:B------:R-:W-:-:S13]  /*0e40*/  ISETP.NE.AND.EX P0, PT, R21, RZ, PT, P0 ;  /* 0x000000ff1500720c */ /* 0x000fda0003f05300 */
[----:B--23--:R-:W-:Y:S05]  /*0e50*/  @!P0 BRA `(.L_x_12) ;  /* 0x0000000000288947 */ /* 0x00cfea0003800000 */
[----:B0-----:R-:W0:Y:S02]  /*0e60*/  LDC R13, c[0x0][0x634] ;  /* 0x00018d00ff0d7b82 */ /* 0x001e240000000800 */
[----:B0-----:R-:W-:-:S05]  /*0e70*/  IADD3 R13, P0, R18, R13, RZ ;  /* 0x0000000d120d7210 */ /* 0x001fca0007f1e0ff */
[----:B------:R-:W-:-:S04]  /*0e80*/  IMAD.X R15, RZ, RZ, R17, P0 ;  /* 0x000000ffff0f7224 */ /* 0x000fc800000e0611 */
[----:B------:R-:W-:-:S04]  /*0e90*/  IMAD.WIDE.U32 R8, R15, R20, RZ ;  /* 0x000000140f087225 */ /* 0x000fc800078e00ff */
[----:B------:R-:W-:-:S04]  /*0ea0*/  IMAD.WIDE.U32 R10, P0, R13, R21, R8 ;  /* 0x000000150d0a7225 */ /* 0x000fc80007800008 */
[----:B------:R-:W-:-:S04]  /*0eb0*/  IMAD.WIDE.U32 R8, R13, R20, RZ ;  /* 0x000000140d087225 */ /* 0x000fc800078e00ff */
[----:B------:R-:W-:Y:S01]  /*0ec0*/  IMAD.X R13, RZ, RZ, RZ, P0 ;  /* 0x000000ffff0d7224 */ /* 0x000fe200000e06ff */
[----:B------:R-:W-:Y:S01]  /*0ed0*/  IADD3 RZ, P0, R9, R10, RZ ;  /* 0x0000000a09ff7210 */ /* 0x000fe20007f1e0ff */
[----:B------:R-:W-:-:S04]  /*0ee0*/  IMAD.MOV.U32 R12, RZ, RZ, R11 ;  /* 0x000000ffff0c7224 */ /* 0x000fc800078e000b */
[----:B------:R-:W-:-:S08]  /*0ef0*/  IMAD.WIDE.U32.X R8, R15, R21, R12, P0 ;  /* 0x000000150f087225 */ /* 0x000fd000000e040c */
.L_x_12:
[-CC-:B------:R-:W-:Y:S01]  /*0f00*/  SHF.R.U64 R31, R8, R2.reuse, R9.reuse ;  /* 0x00000002081f7219 */ /* 0x180fe20000001209 */
[----:B0-----:R-:W0:Y:S01]  /*0f10*/  LDC R12, c[0x0][0x618] ;  /* 0x00018600ff0c7b82 */ /* 0x001e220000000800 */
[----:B------:R-:W-:Y:S01]  /*0f20*/  SHF.R.U32.HI R7, RZ, R2, R9 ;  /* 0x00000002ff077219 */ /* 0x000fe20000011609 */
[----:B------:R-:W-:Y:S01]  /*0f30*/  ULDC UR4, c[0x0][0x150] ;  /* 0x0000540000047ab9 */ /* 0x000fe20000000800 */
[----:B------:R-:W-:Y:S01]  /*0f40*/  IADD3 R11, P0, RZ, -R31, RZ ;  /* 0x8000001fff0b7210 */ /* 0x000fe20007f1e0ff */
[----:B------:R-:W-:Y:S01]  /*0f50*/  IMAD.MOV.U32 R19, RZ, RZ, R17 ;  /* 0x000000ffff137224 */ /* 0x000fe200078e0011 */
[----:B------:R-:W-:-:S03]  /*0f60*/  I2FP.F32.U32 R2, R6 ;  /* 0x0000000600027245 */ /* 0x000fc60000201000 */
[----:B------:R-:W1:Y:S01]  /*0f70*/  LDC.64 R26, c[0x0][0x640] ;  /* 0x00019000ff1a7b82 */ /* 0x000e620000000a00 */
[----:B------:R-:W-:Y:S02]  /*0f80*/  IMAD.X R13, RZ, RZ, ~R7, P0 ;  /* 0x000000ffff0d7224 */ /* 0x000fe400000e0e07 */
[----:B------:R-:W-:Y:S01]  /*0f90*/  FMUL R2, R2, UR4 ;  /* 0x0000000402027c20 */ /* 0x000fe20008400000 */
[----:B------:R-:W-:Y:S01]  /*0fa0*/  IMAD.WIDE.U32 R8, R11, R24, R18 ;  /* 0x000000180b087225 */ /* 0x000fe200078e0012 */
[----:B------:R-:W-:-:S03]  /*0fb0*/  ULDC UR4, c[0x0][0x154] ;  /* 0x0000550000047ab9 */ /* 0x000fc60000000800 */
[----:B------:R-:W-:Y:S01]  /*0fc0*/  IMAD R10, R13, R24, RZ ;  /* 0x000000180d0a7224 */ /* 0x000fe200078e02ff */
[----:B------:R-:W2:Y:S01]  /*0fd0*/  LDC R7, c[0x0][0x144] ;  /* 0x00005100ff077b82 */ /* 0x000ea20000000800 */
[----:B------:R-:W3:Y:S02]  /*0fe0*/  F2I.U32.TRUNC.NTZ R2, R2 ;  /* 0x0000000200027305 */ /* 0x000ee4000020f000 */
[----:B------:R-:W-:-:S04]  /*0ff0*/  IMAD R11, R11, R25, R10 ;  /* 0x000000190b0b7224 */ /* 0x000fc800078e020a */
[----:B------:R-:W-:Y:S01]  /*1000*/  IMAD.IADD R9, R9, 0x1, R11 ;  /* 0x0000000109097824 */ /* 0x000fe200078e020b */
[----:B------:R-:W4:Y:S01]  /*1010*/  LDC R22, c[0x0][0x608] ;  /* 0x00018200ff167b82 */ /* 0x000f220000000800 */
[----:B------:R-:W-:-:S03]  /*1020*/  IMAD.MOV.U32 R11, RZ, RZ, -0x1 ;  /* 0xffffffffff0b7424 */ /* 0x000fc600078e00ff */
[--C-:B0-----:R-:W-:Y:S02]  /*1030*/  SHF.R.U64 R20, R8, R12, R9.reuse ;  /* 0x0000000c08147219 */ /* 0x101fe40000001209 */
[----:B------:R-:W-:Y:S02]  /*1040*/  I2FP.F32.U32 R8, R14 ;  /* 0x0000000e00087245 */ /* 0x000fe40000201000 */
[----:B------:R-:W0:Y:S01]  /*1050*/  LDC R24, c[0x0][0x658] ;  /* 0x00019600ff187b82 */ /* 0x000e220000000800 */
[----:B-1----:R-:W-:Y:S01]  /*1060*/  ISETP.NE.U32.AND P0, PT, R26, RZ, PT ;  /* 0x000000ff1a00720c */ /* 0x002fe20003f05070 */
[----:B---3--:R-:W-:Y:S02]  /*1070*/  IMAD.MOV R10, RZ, RZ, -R2 ;  /* 0x000000ffff0a7224 */ /* 0x008fe400078e0a02 */
[----:B------:R-:W-:Y:S01]  /*1080*/  FMUL R8, R8, UR4 ;  /* 0x0000000408087c20 */ /* 0x000fe20008400000 */
[----:B------:R-:W-:Y:S02]  /*1090*/  SHF.R.U32.HI R9, RZ, R12, R9 ;  /* 0x0000000cff097219 */ /* 0x000fe40000011609 */
[----:B------:R-:W-:Y:S01]  /*10a0*/  ISETP.NE.AND.EX P0, PT, R27, RZ, PT, P0 ;  /* 0x000000ff1b00720c */ /* 0x000fe20003f05300 */
[----:B------:R1:W3:Y:S01]  /*10b0*/  F2I.U32.TRUNC.NTZ R15, R8 ;  /* 0x00000008000f7305 */ /* 0x0002e2000020f000 */
[----:B------:R-:W1:Y:S01]  /*10c0*/  LDC R19, c[0x0][0x148] ;  /* 0x00005200ff137b82 */ /* 0x000e620000000800 */
[----:B--2---:R-:W-:-:S07]  /*10d0*/  IMAD R2, R7, R10, R6 ;  /* 0x0000000a07027224 */ /* 0x004fce00078e0206 */
[----:B------:R-:W2:Y:S01]  /*10e0*/  LDC R25, c[0x0][0x600] ;  /* 0x00018000ff197b82 */ /* 0x000ea20000000800 */
[-CC-:B----4-:R-:W-:Y:S02]  /*10f0*/  SHF.R.U64 R32, R20, R22.reuse, R9.reuse ;  /* 0x0000001614207219 */ /* 0x190fe40000001209 */
[----:B------:R-:W-:Y:S01]  /*1100*/  SHF.R.U32.HI R7, RZ, R22, R9 ;  /* 0x00000016ff077219 */ /* 0x000fe20000011609 */
[----:B------:R-:W-:-:S04]  /*1110*/  IMAD.MOV.U32 R9, RZ, RZ, 0x1 ;  /* 0x00000001ff097424 */ /* 0x000fc800078e00ff */
[----:B------:R-:W4:Y:S01]  /*1120*/  LDC R28, c[0x0][0x648] ;  /* 0x00019200ff1c7b82 */ /* 0x000f220000000800 */
[-C--:B0-----:R-:W-:Y:S02]  /*1130*/  SHF.L.U32 R6, R11, R24.reuse, RZ ;  /* 0x000000180b067219 */ /* 0x081fe400000006ff */
[--C-:B------:R-:W-:Y:S02]  /*1140*/  SHF.R.U64 R22, R32, R24, R7.reuse ;  /* 0x0000001820167219 */ /* 0x100fe40000001207 */
[----:B------:R-:W-:Y:S02]  /*1150*/  LOP3.LUT R13, RZ, R6, RZ, 0x33, !PT ;  /* 0x00000006ff0d7212 */ /* 0x000fe400078e33ff */
[-C--:B------:R-:W-:Y:S01]  /*1160*/  SHF.R.U32.HI R7, RZ, R24.reuse, R7 ;  /* 0x00000018ff077219 */ /* 0x080fe20000011607 */
[----:B------:R-:W0:Y:S01]  /*1170*/  LDC R29, c[0x0][0x638] ;  /* 0x00018e00ff1d7b82 */ /* 0x000e220000000800 */
[----:B------:R-:W-:Y:S01]  /*1180*/  SHF.L.U32 R12, R9, R24, RZ ;  /* 0x00000018090c7219 */ /* 0x000fe200000006ff */
[----:B------:R-:W-:-:S06]  /*1190*/  IMAD.MOV.U32 R6, RZ, RZ, R22 ;  /* 0x000000ffff067224 */ /* 0x000fcc00078e0016 */
[----:B------:R-:W0:Y:S01]  /*11a0*/  LDC R30, c[0x0][0x610] ;  /* 0x00018400ff1e7b82 */ /* 0x000e220000000800 */
[----:B-1-3--:R-:W-:Y:S05]  /*11b0*/  @!P0 BRA `(.L_x_13) ;  /* 0x0000000000288947 */ /* 0x00afea0003800000 */
[----:B------:R-:W1:Y:S02]  /*11c0*/  LDC R11, c[0x0][0x64c] ;  /* 0x00019300ff0b7b82 */ /* 0x000e640000000800 */
[----:B-1----:R-:W-:-:S05]  /*11d0*/  IADD3 R11, P0, R22, R11, RZ ;  /* 0x0000000b160b7210 */ /* 0x002fca0007f1e0ff */
        /* <DEDUP_REMOVED lines=8> */
.L_x_13:
[----:B----4-:R-:W-:Y:S01]  /*1260*/  SHF.R.U64 R6, R6, R28, R7 ;  /* 0x0000001c06067219 */ /* 0x010fe20000001207 */
[----:B--2---:R-:W-:Y:S01]  /*1270*/  VIADD R7, R25, 0xffffffff ;  /* 0xffffffff19077836 */ /* 0x004fe20000000000 */
[----:B------:R-:W-:Y:S01]  /*1280*/  LOP3.LUT R13, R32, R13, RZ, 0xc0, !PT ;  /* 0x0000000d200d7212 */ /* 0x000fe200078ec0ff */
[----:B------:R-:W-:Y:S02]  /*1290*/  IMAD.MOV R15, RZ, RZ, -R15 ;  /* 0x000000ffff0f7224 */ /* 0x000fe400078e0a0f */
[----:B------:R-:W-:Y:S01]  /*12a0*/  IMAD.MOV R8, RZ, RZ, -R6 ;  /* 0x000000ffff087224 */ /* 0x000fe200078e0a06 */
[----:B------:R-:W-:Y:S01]  /*12b0*/  LOP3.LUT R7, R20, R7, RZ, 0xc0, !PT ;  /* 0x0000000714077212 */ /* 0x000fe200078ec0ff */
[----:B------:R-:W-:Y:S02]  /*12c0*/  IMAD R13, R12, R6, R13 ;  /* 0x000000060c0d7224 */ /* 0x000fe400078e020d */
[----:B------:R-:W-:Y:S02]  /*12d0*/  @P1 IMAD R2, R19, R15, R14 ;  /* 0x0000000f13021224 */ /* 0x000fe400078e020e */
[----:B0-----:R-:W-:-:S02]  /*12e0*/  IMAD R6, R8, R29, R22 ;  /* 0x0000001d08067224 */ /* 0x001fc400078e0216 */
[----:B------:R-:W-:Y:S02]  /*12f0*/  IMAD R2, R13, R30, R2 ;  /* 0x0000001e0d027224 */ /* 0x000fe400078e0202 */
[----:B------:R-:W-:Y:S02]  /*1300*/  IMAD R19, R6, R25, R7 ;  /* 0x0000001906137224 */ /* 0x000fe400078e0207 */
[----:B------:R-:W-:-:S03]  /*1310*/  IMAD.MOV.U32 R8, RZ, RZ, 0x1 ;  /* 0x00000001ff087424 */ /* 0x000fc600078e00ff */
[----:B------:R-:W-:Y:S02]  /*1320*/  SEL R22, R19, R2, !P1 ;  /* 0x0000000213167207 */ /* 0x000fe40004800000 */
[----:B------:R-:W-:Y:S01]  /*1330*/  SEL R19, R2, R19, !P1 ;  /* 0x0000001302137207 */ /* 0x000fe20004800000 */
[----:B------:R-:W-:-:S07]  /*1340*/  IMAD.MOV.U32 R2, RZ, RZ, R31 ;  /* 0x000000ffff027224 */ /* 0x000fce00078e001f */
.L_x_11:
[----:B------:R-:W-:Y:S05]  /*1350*/  @!P2 BRA `(.L_x_14) ;  /* 0x000000440090a947 */ /* 0x000fea0003800000 */
[----:B------:R-:W-:-:S13]  /*1360*/  ISETP.GT.U32.AND P0, PT, R33, 0x1, PT ;  /* 0x000000012100780c */ /* 0x000fda0003f04070 */
[----:B------:R-:W-:Y:S05]  /*1370*/  @P0 EXIT ;  /* 0x000000000000094d */ /* 0x000fea0003800000 */
.L_x_15:
[----:B------:R-:W-:-:S08]  /*1380*/  NOP ;  /* 0x0000000000007918 */ /* 0x000fd00000000000 */
[----:B------:R-:W1:Y:S02]  /*1390*/  USETMAXREG.TRY_ALLOC.CTAPOOL UP0, 0xe8 ;  /* 0x000000e8000079c8 */ /* 0x000e640008000600 */
[----:B-1----:R-:W-:-:S13]  /*13a0*/  PLOP3.LUT P0, PT, PT, PT, UP0, 0x80, 0x0 ;  /* 0x000000000000781c */ /* 0x002fda0003f0f008 */
[----:B------:R-:W-:Y:S05]  /*13b0*/  @!P0 BRA `(.L_x_15) ;  /* 0xfffffffc00f08947 */ /* 0x000fea000383ffff */
[----:B------:R-:W-:-:S13]  /*13c0*/  LOP3.LUT P0, RZ, R8, 0xff, RZ, 0xc0, !PT ;  /* 0x000000ff08ff7812 */ /* 0x000fda000780c0ff */
[----:B------:R-:W-:Y:S05]  /*13d0*/  @!P0 EXIT ;  /* 0x000000000000894d */ /* 0x000fea0003800000 */
[----:B------:R-:W1:Y:S01]  /*13e0*/  S2UR UR4, SR_CgaCtaId ;  /* 0x00000000000479c3 */ /* 0x000e620000008800 */
[----:B------:R-:W-:Y:S01]  /*13f0*/  VIADD R6, R5, 0xffffffff ;  /* 0xffffffff05067836 */ /* 0x000fe20000000000 */
[----:B------:R-:W-:Y:S01]  /*1400*/  SHF.R.S32.HI R0, RZ, 0x1f, R3 ;  /* 0x0000001fff007819 */ /* 0x000fe20000011403 */
[----:B------:R-:W-:Y:S01]  /*1410*/  UMOV UR41, 0x400 ;  /* 0x0000040000297882 */ /* 0x000fe20000000000 */
[----:B------:R-:W-:Y:S02]  /*1420*/  UISETP.LT.AND UP0, UPT, UR40, 0x1, UPT ;  /* 0x000000012800788c */ /* 0x000fe4000bf01270 */
[----:B------:R-:W-:Y:S01]  /*1430*/  R2UR UR42, R6 ;  /* 0x00000000062a72ca */ /* 0x000fe200000e0000 */
[----:B------:R-:W-:Y:S01]  /*1440*/  ULDC UR6, c[0x0][0x284] ;  /* 0x0000a10000067ab9 */ /* 0x000fe20000000800 */
[CC--:B------:R-:W-:Y:S01]  /*1450*/  LEA.HI R4, R0.reuse, R3.reuse, RZ, 0x2 ;  /* 0x0000000300047211 */ /* 0x0c0fe200078f10ff */
[----:B------:R-:W-:Y:S01]  /*1460*/  USEL UR43, UR40, 0x1, UP0 ;  /* 0x00000001282b7887 */ /* 0x000fe20008000000 */
[----:B------:R-:W-:Y:S01]  /*1470*/  LEA.HI R0, R0, R3, RZ, 0x5 ;  /* 0x0000000300007211 */ /* 0x000fe200078f28ff */
[----:B------:R-:W-:Y:S01]  /*1480*/  USHF.L.U32 UR46, UR40, 0x1, URZ ;  /* 0x00000001282e7899 */ /* 0x000fe2000800063f */
[--C-:B------:R-:W-:Y:S01]  /*1490*/  SHF.R.S32.HI R90, RZ, 0x2, R4.reuse ;  /* 0x00000002ff5a7819 */ /* 0x100fe20000011404 */
[----:B------:R-:W-:Y:S01]  /*14a0*/  UIADD3 UR43, -UR43, UR40, URZ ;  /* 0x000000282b2b7290 */ /* 0x000fe2000fffe13f */
[----:B------:R-:W-:-:S02]  /*14b0*/  SHF.R.S32.HI R5, RZ, 0x1f, R4 ;  /* 0x0000001fff057819 */ /* 0x000fc40000011404 */
[----:B------:R-:W-:Y:S02]  /*14c0*/  LOP3.LUT R92, R4, 0xfffffffc, RZ, 0xc0, !PT ;  /* 0xfffffffc045c7812 */ /* 0x000fe400078ec0ff */
[----:B------:R-:W-:Y:S01]  /*14d0*/  LEA.HI R5, R5, R90, RZ, 0x3 ;  /* 0x0000005a05057211 */ /* 0x000fe200078f18ff */
[----:B------:R-:W-:Y:S01]  /*14e0*/  USHF.L.U32 UR42, UR42, 0x3, URZ ;  /* 0x000000032a2a7899 */ /* 0x000fe2000800063f */
[----:B------:R-:W-:Y:S01]  /*14f0*/  ISETP.NE.AND P0, PT, R6, RZ, PT ;  /* 0x000000ff0600720c */ /* 0x000fe20003f05270 */
[----:B------:R-:W-:Y:S01]  /*1500*/  IMAD.IADD R92, R3, 0x1, -R92 ;  /* 0x00000001035c7824 */ /* 0x000fe200078e0a5c */
[----:B------:R-:W-:Y:S01]  /*1510*/  LOP3.LUT R5, R5, 0xfffffff8, RZ, 0xc0, !PT ;  /* 0xfffffff805057812 */ /* 0x000fe200078ec0ff */
[----:B-1----:R-:W-:Y:S02]  /*1520*/  ULEA UR41, UR4, UR41, 0x18 ;  /* 0x0000002904297291 */ /* 0x002fe4000f8ec03f */
[----:B------:R-:W-:Y:S01]  /*1530*/  IMAD.U32 R94, RZ, RZ, UR42 ;  /* 0x0000002aff5e7e24 */ /* 0x000fe2000f8e00ff */
[----:B------:R-:W-:Y:S01]  /*1540*/  SEL R99, RZ, 0x1, P0 ;  /* 0x00000001ff637807 */ /* 0x000fe20000000000 */
[----:B------:R-:W-:Y:S01]  /*1550*/  IMAD.IADD R90, R90, 0x1, -R5 ;  /* 0x000000015a5a7824 */ /* 0x000fe200078e0a05 */
[----:B------:R-:W-:Y:S01]  /*1560*/  UIADD3 UR47, UR41, 0x130, URZ ;  /* 0x00000130292f7890 */ /* 0x000fe2000fffe03f */
[----:B------:R-:W-:Y:S01]  /*1570*/  SHF.R.S32.HI R5, RZ, 0x5, R0 ;  /* 0x00000005ff057819 */ /* 0x000fe20000011400 */
[----:B------:R-:W-:Y:S01]  /*1580*/  UIADD3 UR4, UR41, 0x200, URZ ;  /* 0x0000020029047890 */ /* 0x000fe2000fffe03f */
[C---:B------:R-:W-:Y:S01]  /*1590*/  LOP3.LUT R96, R94.reuse, 0x8, RZ, 0xc0, !PT ;  /* 0x000000085e607812 */ /* 0x040fe200078ec0ff */
[----:B------:R-:W-:Y:S01]  /*15a0*/  UIADD3 UR5, UR41, 0x12200, URZ ;  /* 0x0001220029057890 */ /* 0x000fe2000fffe03f */
[--C-:B------:R-:W-:Y:S01]  /*15b0*/  SHF.R.S32.HI R91, RZ, 0x1f, R90.reuse ;  /* 0x0000001fff5b7819 */ /* 0x100fe2000001145a */
[----:B------:R-:W-:Y:S01]  /*15c0*/  USHF.R.U32.HI UR4, URZ, 0x4, UR4 ;  /* 0x000000043f047899 */ /* 0x000fe20008011604 */
[C-C-:B------:R-:W-:Y:S01]  /*15d0*/  IMAD R97, R5.reuse, -0x10, -R90.reuse ;  /* 0xfffffff005617824 */ /* 0x140fe200078e0a5a */
[----:B------:R-:W-:Y:S01]  /*15e0*/  USHF.R.U32.HI UR5, URZ, 0x4, UR5 ;  /* 0x000000043f057899 */ /* 0x000fe20008011605 */
[----:B------:R-:W-:Y:S01]  /*15f0*/  IMAD.U32 R93, RZ, RZ, UR47 ;  /* 0x0000002fff5d7e24 */ /* 0x000fe2000f8e00ff */
[----:B------:R-:W-:Y:S01]  /*1600*/  ULOP3.LUT UR4, UR4, 0x3fff, URZ, 0xc0, !UPT ;  /* 0x00003fff04047892 */ /* 0x000fe2000f8ec03f */
[----:B------:R-:W-:Y:S01]  /*1610*/  IMAD.WIDE R90, R5, 0x10, R90 ;  /* 0x00000010055a7825 */ /* 0x000fe200078e025a */
[----:B------:R-:W-:Y:S01]  /*1620*/  ULOP3.LUT UR5, UR5, 0x3fff, URZ, 0xc0, !UPT ;  /* 0x00003fff05057892 */ /* 0x000fe2000f8ec03f */
[----:B------:R-:W-:Y:S01]  /*1630*/  LOP3.LUT R94, R94, 0x8, RZ, 0xc, !PT ;  /* 0x000000085e5e7812 */ /* 0x000fe200078e0cff */
[----:B------:R-:W-:Y:S01]  /*1640*/  ULOP3.LUT UR44, UR4, 0x10000, URZ, 0xfc, !UPT ;  /* 0x00010000042c7892 */ /* 0x000fe2000f8efc3f */
[----:B------:R-:W-:Y:S01]  /*1650*/  VIADD R95, R93, UR42 ;  /* 0x0000002a5d5f7c36 */ /* 0x000fe20008000000 */
[----:B------:R-:W-:Y:S01]  /*1660*/  LOP3.LUT R96, R96, 0x18, RZ, 0x3c, !PT ;  /* 0x0000001860607812 */ /* 0x000fe200078e3cff */
[----:B------:R-:W-:Y:S01]  /*1670*/  VIADD R97, R97, UR6 ;  /* 0x0000000661617c36 */ /* 0x000fe20008000000 */
[----:B------:R-:W-:-:S12]  /*1680*/  ULOP3.LUT UR45, UR5, 0x10000, URZ, 0xfc, !UPT ;  /* 0x00010000052d7892 */ /* 0x000fd8000f8efc3f */
.L_x_167:
[----:B------:R-:W-:Y:S01]  /*1690*/  SHF.L.U32 R0, R99, 0x1f, RZ ;  /* 0x0000001f63007819 */ /* 0x000fe200000006ff */
[----:B------:R-:W-:Y:S02]  /*16a0*/  ULDC UR4, c[0x0][0x28c] ;  /* 0x0000a30000047ab9 */ /* 0x000fe40000000800 */
[----:B------:R-:W-:Y:S01]  /*16b0*/  ISETP.LT.AND P1, PT, RZ, UR4, PT ;  /* 0x00000004ff007c0c */ /* 0x000fe2000bf21270 */
[----:B-1----:R-:W1:Y:S02]  /*16c0*/  SYNCS.PHASECHK.TRANS64.TRYWAIT P0, [R93+UR42], R0 ;  /* 0x000000005d0075a7 */ /* 0x002e64000800016a */
[----:B-1-34-:R-:W-:Y:S10]  /*16d0*/  @!P0 BRA `(.L_x_16) ;  /* 0x0000005800a08947 */ /* 0x01aff40003800000 */
.L_x_203:
[----:B------:R-:W-:Y:S05]  /*16e0*/  @P1 BRA `(.L_x_17) ;  /* 0x0000000000401947 */ /* 0x000fea0003800000 */
[----:B-1----:R-:W-:Y:S01]  /*16f0*/  MOV R0, 0x0 ;  /* 0x0000000000007802 */ /* 0x002fe20000000f00 */
[----:B------:R-:W-:Y:S01]  /*1700*/  ULDC.64 UR4, c[0x4][0x68] ;  /* 0x01001a0000047ab9 */ /* 0x000fe20000000a00 */
[----:B------:R-:W-:Y:S01]  /*1710*/  ULDC.64 UR6, c[0x4][0x8] ;  /* 0x0100020000067ab9 */ /* 0x000fe20000000a00 */
[----:B------:R-:W-:Y:S01]  /*1720*/  IMAD.U32 R4, RZ, RZ, UR4 ;  /* 0x00000004ff047e24 */ /* 0x000fe2000f8e00ff */
[----:B------:R1:W2:Y:S01]  /*1730*/  LDC.64 R14, c[0x4][R0] ;  /* 0x01000000000e7b82 */ /* 0x0002a20000000a00 */
[----:B------:R-:W-:Y:S01]  /*1740*/  IMAD.U32 R5, RZ, RZ, UR5 ;  /* 0x00000005ff057e24 */ /* 0x000fe2000f8e00ff */
[----:B------:R-:W-:Y:S01]  /*1750*/  ULDC.64 UR4, c[0x4][0x70] ;  /* 0x01001c0000047ab9 */ /* 0x000fe20000000a00 */
[----:B------:R-:W-:Y:S02]  /*1760*/  IMAD.U32 R10, RZ, RZ, UR6 ;  /* 0x00000006ff0a7e24 */ /* 0x000fe4000f8e00ff */
[----:B------:R-:W-:Y:S02]  /*1770*/  IMAD.U32 R6, RZ, RZ, UR4 ;  /* 0x00000004ff067e24 */ /* 0x000fe4000f8e00ff */
[----:B------:R-:W-:-:S02]  /*1780*/  IMAD.U32 R7, RZ, RZ, UR5 ;  /* 0x00000005ff077e24 */ /* 0x000fc4000f8e00ff */
[----:B------:R-:W-:Y:S02]  /*1790*/  IMAD.U32 R11, RZ, RZ, UR7 ;  /* 0x00000007ff0b7e24 */ /* 0x000fe4000f8e00ff */
[----:B------:R-:W-:Y:S02]  /*17a0*/  IMAD.MOV.U32 R8, RZ, RZ, 0x1e1 ;  /* 0x000001e1ff087424 */ /* 0x000fe400078e00ff */
[----:B0-----:R-:W-:Y:S02]  /*17b0*/  IMAD.MOV.U32 R12, RZ, RZ, 0x1 ;  /* 0x00000001ff0c7424 */ /* 0x001fe400078e00ff */
[----:B-1----:R-:W-:-:S07]  /*17c0*/  IMAD.MOV.U32 R13, RZ, RZ, RZ ;  /* 0x000000ffff0d7224 */ /* 0x002fce00078e00ff */
[----:B------:R-:W-:-:S07]  /*17d0*/  LEPC R20, `(.L_x_17) ;  /* 0x000000001014794e */ /* 0x000fce0000000000 */
[----:B--2--5:R-:W-:Y:S05]  /*17e0*/  CALL.ABS.NOINC R14 ;  /* 0x000000000e007343 */ /* 0x024fea0003c00000 */
.L_x_17:
[----:B-1----:R-:W-:-:S04]  /*17f0*/  LOP3.LUT R0, R16, 0x1, RZ, 0xfc, !PT ;  /* 0x0000000110007812 */ /* 0x002fc800078efcff */
[----:B------:R-:W-:-:S13]  /*1800*/  ISETP.NE.AND P0, PT, R0, 0x3, PT ;  /* 0x000000030000780c */ /* 0x000fda0003f05270 */
[----:B------:R-:W-:Y:S05]  /*1810*/  @!P0 BRA `(.L_x_18) ;  /* 0x0000000000048947 */ /* 0x000fea0003800000 */
[----:B------:R-:W-:Y:S01]  /*1820*/  BPT.TRAP 0x1 ;  /* 0x000000040000795c */ /* 0x000fe20000300000 */
.L_x_18:
[----:B------:R-:W-:Y:S02]  /*1830*/  IMAD.U32 R3, RZ, RZ, UR38 ;  /* 0x00000026ff037e24 */ /* 0x000fe4000f8e00ff */
[----:B------:R-:W-:-:S03]  /*1840*/  IMAD.U32 R0, RZ, RZ, UR39 ;  /* 0x00000027ff007e24 */ /* 0x000fc6000f8e00ff */
[----:B------:R-:W-:Y:S02]  /*1850*/  LEA R3, R3, UR41, 0x3 ;  /* 0x0000002903037c11 */ /* 0x000fe4000f8e18ff */
[----:B------:R-:W-:-:S04]  /*1860*/  SHF.L.U32 R0, R0, 0x1f, RZ ;  /* 0x0000001f00007819 */ /* 0x000fc800000006ff */
[----:B------:R1:W2:Y:S01]  /*1870*/  SYNCS.PHASECHK.TRANS64.TRYWAIT P1, [R3+URZ], R0 ;  /* 0x00000000030075a7 */ /* 0x0002a2000802017f */
[----:B------:R-:W-:Y:S05]  /*1880*/  @!P0 BRA `(.L_x_19) ;  /* 0x0000000000048947 */ /* 0x000fea0003800000 */
[----:B------:R-:W-:Y:S01]  /*1890*/  BPT.TRAP 0x1 ;  /* 0x000000040000795c */ /* 0x000fe20000300000 */
.L_x_19:
[----:B--2---:R-:W-:Y:S05]  /*18a0*/  @P1 BRA `(.L_x_20) ;  /* 0x0000000000081947 */ /* 0x004fea0003800000 */
[----:B------:R-:W2:Y:S02]  /*18b0*/  SYNCS.PHASECHK.TRANS64.TRYWAIT P1, [R3+URZ], R0 ;  /* 0x00000000030075a7 */ /* 0x000ea4000802017f */
[----:B--2---:R-:W-:Y:S05]  /*18c0*/  @!P1 BRA `(.L_x_21) ;  /* 0x0000005800389947 */ /* 0x004fea0003800000 */
.L_x_20:
[----:B------:R-:W-:Y:S05]  /*18d0*/  WARPSYNC.ALL ;  /* 0x0000000000007948 */ /* 0x000fea0003800000 */
[----:B------:R-:W-:Y:S01]  /*18e0*/  ULEA UR4, UR38, UR44, 0x8 ;  /* 0x0000002c26047291 */ /* 0x000fe2000f8e403f */
[----:B------:R-:W-:Y:S01]  /*18f0*/  WARPGROUP.ARRIVE ;  /* 0x00000000000079c5 */ /* 0x000fe20000000000 */
[----:B------:R-:W-:Y:S01]  /*1900*/  ULEA UR6, UR38, UR45, 0x9 ;  /* 0x0000002d26067291 */ /* 0x000fe2000f8e483f */
[----:B-12---:R-:W-:Y:S01]  /*1910*/  IMAD.U32 R0, RZ, RZ, UR43 ;  /* 0x0000002bff007e24 */ /* 0x006fe2000f8e00ff */
[----:B------:R-:W-:Y:S01]  /*1920*/  UMOV UR5, 0x80000020 ;  /* 0x8000002000057882 */ /* 0x000fe20000000000 */
[----:B------:R-:W-:-:S03]  /*1930*/  UMOV UR7, 0x80000020 ;  /* 0x8000002000077882 */ /* 0x000fc60000000000 */
[----:B------:R-:W-:-:S03]  /*1940*/  ISETP.GE.AND P1, PT, R0, 0x1, PT ;  /* 0x000000010000780c */ /* 0x000fc60003f26270 */
[----:B------:R-:W-:Y:S01]  /*1950*/  IGMMA.64x128x32.S8.S8 R24, gdesc[UR4], RZ, !UPT, gsb0 ;  /* 0x03600000041879f1 */ /* 0x000fe2000c0410ff */
[----:B------:R-:W-:Y:S02]  /*1960*/  UIADD3 UR4, UR4, 0x2, URZ ;  /* 0x0000000204047890 */ /* 0x000fe4000fffe03f */
[----:B------:R-:W-:Y:S01]  /*1970*/  UIADD3 UR6, UR6, 0x2, URZ ;  /* 0x0000000206067890 */ /* 0x000fe2000fffe03f */
[----:B------:R-:W-:Y:S01]  /*1980*/  UMOV UR5, 0x80000020 ;  /* 0x8000002000057882 */ /* 0x000fe20000000000 */
[----:B------:R-:W-:Y:S01]  /*1990*/  UMOV UR7, 0x80000020 ;  /* 0x8000002000077882 */ /* 0x000fe20000000000 */
[----:B------:R-:W-:Y:S02]  /*19a0*/  WARPGROUP.DEPBAR.LE gsb0, 0x0 ;  /* 0x00008000000079c5 */ /* 0x000fe40000010000 */
[----:B------:R-:W-:-:S06]  /*19b0*/  WARPGROUP.ARRIVE ;  /* 0x00000000000079c5 */ /* 0x000fcc0000000000 */
[----:B------:R-:W-:Y:S03]  /*19c0*/  IGMMA.64x128x32.S8.S8 R24, gdesc[UR4], R24, gsb0 ;  /* 0x03600000041879f1 */ /* 0x000fe60008041018 */
[----:B------:R-:W-:Y:S02]  /*19d0*/  WARPGROUP.DEPBAR.LE gsb0, 0x0 ;  /* 0x00008000000079c5 */ /* 0x000fe40000010000 */
[----:B------:R-:W-:Y:S05]  /*19e0*/  @!P1 BRA `(.L_x_22) ;  /* 0x0000000000d09947 */ /* 0x000fea0003800000 */
[----:B------:R-:W-:Y:S01]  /*19f0*/  UIADD3 UR4, UR38, 0x1, URZ ;  /* 0x0000000126047890 */ /* 0x000fe2000fffe03f */
[----:B------:R-:W-:Y:S01]  /*1a00*/  IMAD.U32 R0, RZ, RZ, UR43 ;  /* 0x0000002bff007e24 */ /* 0x000fe2000f8e00ff */
[----:B------:R-:W-:Y:S02]  /*1a10*/  UMOV UR9, UR38 ;  /* 0x0000002600097c82 */ /* 0x000fe40008000000 */
[----:B------:R-:W-:-:S04]  /*1a20*/  UISETP.NE.AND UP0, UPT, UR4, 0x12, UPT ;  /* 0x000000120400788c */ /* 0x000fc8000bf05270 */
[----:B------:R-:W-:Y:S02]  /*1a30*/  USEL UR5, URZ, 0x1, UP0 ;  /* 0x000000013f057887 */ /* 0x000fe40008000000 */
[----:B------:R-:W-:Y:S02]  /*1a40*/  USEL UR8, UR4, URZ, UP0 ;  /* 0x0000003f04087287 */ /* 0x000fe40008000000 */
[----:B------:R-:W-:-:S06]  /*1a50*/  ULOP3.LUT UR5, UR39, UR5, URZ, 0x3c, !UPT ;  /* 0x0000000527057292 */ /* 0x000fcc000f8e3c3f */
[----:B------:R-:W-:-:S07]  /*1a60*/  IMAD.U32 R5, RZ, RZ, UR5 ;  /* 0x00000005ff057e24 */ /* 0x000fce000f8e00ff */
.L_x_29:
[----:B-12---:R-:W-:Y:S05]  /*1a70*/  @!P0 BRA `(.L_x_23) ;  /* 0x0000000000048947 */ /* 0x006fea0003800000 */
[----:B------:R-:W-:Y:S01]  /*1a80*/  BPT.TRAP 0x1 ;  /* 0x000000040000795c */ /* 0x000fe20000300000 */
.L_x_23:
[----:B------:R-:W-:Y:S01]  /*1a90*/  ULEA UR4, UR8, UR41, 0x3 ;  /* 0x0000002908047291 */ /* 0x000fe2000f8e183f */
[----:B------:R-:W-:-:S08]  /*1aa0*/  SHF.L.U32 R3, R5, 0x1f, RZ ;  /* 0x0000001f05037819 */ /* 0x000fd000000006ff */
[----:B------:R1:W2:Y:S01]  /*1ab0*/  SYNCS.PHASECHK.TRANS64.TRYWAIT P1, [UR4], R3 ;  /* 0x00000003ff0075a7 */ /* 0x0002a20008020144 */
[----:B------:R-:W-:Y:S05]  /*1ac0*/  @!P0 BRA `(.L_x_24) ;  /* 0x0000000000048947 */ /* 0x000fea0003800000 */
[----:B------:R-:W-:Y:S01]  /*1ad0*/  BPT.TRAP 0x1 ;  /* 0x000000040000795c */ /* 0x000fe20000300000 */
.L_x_24:
[----:B--2---:R-:W-:Y:S05]  /*1ae0*/  @P1 BRA `(.L_x_25) ;  /* 0x0000000000081947 */ /* 0x004fea0003800000 */
[----:B------:R-:W2:Y:S02]  /*1af0*/  SYNCS.PHASECHK.TRANS64.TRYWAIT P1, [UR4], R3 ;  /* 0x00000003ff0075a7 */ /* 0x000ea40008020144 */
[----:B--2---:R-:W-:Y:S05]  /*1b00*/  @!P1 BRA `(.L_x_26) ;  /* 0x0000005400bc9947 */ /* 0x004fea0003800000 */
.L_x_25:
[----:B------:R-:W-:Y:S01]  /*1b10*/  ULEA UR4, UR8, UR44, 0x8 ;  /* 0x0000002c08047291 */ /* 0x000fe2000f8e403f */
[----:B------:R-:W-:Y:S01]  /*1b20*/  WARPGROUP.ARRIVE ;  /* 0x00000000000079c5 */ /* 0x000fe20000000000 */
[----:B------:R-:W-:Y:S01]  /*1b30*/  ULEA UR6, UR8, UR45, 0x9 ;  /* 0x0000002d08067291 */ /* 0x000fe2000f8e483f */
[----:B------:R-:W-:Y:S01]  /*1b40*/  UMOV UR5, 0x80000020 ;  /* 0x8000002000057882 */ /* 0x000fe20000000000 */
[----:B------:R-:W-:-:S07]  /*1b50*/  UMOV UR7, 0x80000020 ;  /* 0x8000002000077882 */ /* 0x000fce0000000000 */
[----:B------:R-:W-:Y:S01]  /*1b60*/  IGMMA.64x128x32.S8.S8 R24, gdesc[UR4], R24, gsb0 ;  /* 0x03600000041879f1 */ /* 0x000fe20008041018 */
        /* <DEDUP_REMOVED lines=9> */
[----:B------:R-:W-:Y:S01]  /*1c00*/  BPT.TRAP 0x1 ;  /* 0x000000040000795c */ /* 0x000fe20000300000 */
.L_x_27:
[----:B------:R-:W-:Y:S01]  /*1c10*/  ULEA UR4, UR9, UR41, 0x3 ;  /* 0x0000002909047291 */ /* 0x000fe2000f8e183f */
[----:B------:R-:W-:-:S03]  /*1c20*/  ISETP.GT.U32.AND P1, PT, R16, 0x1, PT ;  /* 0x000000011000780c */ /* 0x000fc60003f24070 */
[----:B------:R-:W-:-:S04]  /*1c30*/  UIADD3 UR4, UR4, 0x90, URZ ;  /* 0x0000009004047890 */ /* 0x000fc8000fffe03f */
[----:B------:R-:W-:-:S09]  /*1c40*/  UPRMT UR4, URZ, 0x654, UR4 ;  /* 0x000006543f047896 */ /* 0x000fd20008000004 */
[----:B------:R-:W-:Y:S01]  /*1c50*/  SYNCS.ARRIVE.TRANS64.RED.A1T0 RZ, [UR4], RZ ;  /* 0x000000ffffff79a7 */ /* 0x000fe20008100404 */
[----:B------:R-:W-:Y:S05]  /*1c60*/  @P1 BRA `(.L_x_28) ;  /* 0x0000000000041947 */ /* 0x000fea0003800000 */
[----:B------:R-:W-:Y:S01]  /*1c70*/  BPT.TRAP 0x1 ;  /* 0x000000040000795c */ /* 0x000fe20000300000 */
.L_x_28:
[----:B------:R-:W-:Y:S01]  /*1c80*/  UIADD3 UR8, UR8, 0x1, URZ ;  /* 0x0000000108087890 */ /* 0x000fe2000fffe03f */
[C---:B------:R-:W-:Y:S01]  /*1c90*/  ISETP.GT.AND P1, PT, R0.reuse, 0x1, PT ;  /* 0x000000010000780c */ /* 0x040fe20003f24270 */
[----:B------:R-:W-:Y:S01]  /*1ca0*/  UIADD3 UR9, UR9, 0x1, URZ ;  /* 0x0000000109097890 */ /* 0x000fe2000fffe03f */
[----:B------:R-:W-:Y:S01]  /*1cb0*/  VIADD R0, R0, 0xffffffff ;  /* 0xffffffff00007836 */ /* 0x000fe20000000000 */
[----:B------:R-:W-:Y:S02]  /*1cc0*/  UISETP.NE.AND UP0, UPT, UR8, 0x12, UPT ;  /* 0x000000120800788c */ /* 0x000fe4000bf05270 */
[----:B------:R-:W-:Y:S02]  /*1cd0*/  UISETP.NE.AND UP1, UPT, UR9, 0x12, UPT ;  /* 0x000000120900788c */ /* 0x000fe4000bf25270 */
[----:B------:R-:W-:Y:S02]  /*1ce0*/  USEL UR4, URZ, 0x1, UP0 ;  /* 0x000000013f047887 */ /* 0x000fe40008000000 */
[----:B------:R-:W-:-:S02]  /*1cf0*/  USEL UR8, UR8, URZ, UP0 ;  /* 0x0000003f08087287 */ /* 0x000fc40008000000 */
[----:B------:R-:W-:Y:S02]  /*1d00*/  USEL UR9, UR9, URZ, UP1 ;  /* 0x0000003f09097287 */ /* 0x000fe40008800000 */
[----:B------:R-:W-:Y:S01]  /*1d10*/  LOP3.LUT R5, R5, UR4, RZ, 0x3c, !PT ;  /* 0x0000000405057c12 */ /* 0x000fe2000f8e3cff */
[----:B------:R-:W-:Y:S09]  /*1d20*/  @P1 BRA `(.L_x_29) ;  /* 0xfffffffc00501947 */ /* 0x000ff2000383ffff */
.L_x_22:
[----:B------:R-:W3:Y:S01]  /*1d30*/  LDC R0, c[0x0][0x28c] ;  /* 0x0000a300ff007b82 */ /* 0x000ee20000000800 */
[----:B------:R4:W-:Y:S01]  /*1d40*/  SYNCS.ARRIVE.TRANS64.A1T0 RZ, [R94+UR47], RZ ;  /* 0x000000ff5eff79a7 */ /* 0x0009e2000810002f */
[----:B---3--:R-:W-:-:S13]  /*1d50*/  ISETP.GE.AND P1, PT, R0, 0x1, PT ;  /* 0x000000010000780c */ /* 0x008fda0003f26270 */
[----:B----4-:R-:W-:Y:S05]  /*1d60*/  @!P1 BRA `(.L_x_30) ;  /* 0x0000000000349947 */ /* 0x010fea0003800000 */
[----:B------:R-:W-:Y:S05]  /*1d70*/  @!P0 BRA `(.L_x_31) ;  /* 0x0000000000048947 */ /* 0x000fea0003800000 */
[----:B------:R-:W-:Y:S01]  /*1d80*/  BPT.TRAP 0x1 ;  /* 0x000000040000795c */ /* 0x000fe20000300000 */
.L_x_31:
[----:B------:R-:W-:Y:S01]  /*1d90*/  UIADD3 UR6, UR43, UR38, URZ ;  /* 0x000000262b067290 */ /* 0x000fe2000fffe03f */
[----:B------:R-:W-:-:S03]  /*1da0*/  ISETP.GT.U32.AND P0, PT, R16, 0x1, PT ;  /* 0x000000011000780c */ /* 0x000fc60003f04070 */
[----:B------:R-:W-:-:S04]  /*1db0*/  UIMAD.WIDE.U32 UR4, UR6, 0x38e38e39, URZ ;  /* 0x38e38e39060478a5 */ /* 0x000fc8000f8e003f */
[----:B------:R-:W-:-:S04]  /*1dc0*/  USHF.R.U32.HI UR4, URZ, 0x2, UR5 ;  /* 0x000000023f047899 */ /* 0x000fc80008011605 */
[----:B------:R-:W-:-:S04]  /*1dd0*/  UIMAD UR6, UR4, -0x12, UR6 ;  /* 0xffffffee040678a4 */ /* 0x000fc8000f8e0206 */
[----:B------:R-:W-:-:S04]  /*1de0*/  ULEA UR6, UR6, UR41, 0x3 ;  /* 0x0000002906067291 */ /* 0x000fc8000f8e183f */
[----:B------:R-:W-:-:S04]  /*1df0*/  UIADD3 UR6, UR6, 0x90, URZ ;  /* 0x0000009006067890 */ /* 0x000fc8000fffe03f */
[----:B------:R-:W-:-:S09]  /*1e00*/  UPRMT UR6, URZ, 0x654, UR6 ;  /* 0x000006543f067896 */ /* 0x000fd20008000006 */
[----:B------:R-:W-:Y:S01]  /*1e10*/  SYNCS.ARRIVE.TRANS64.RED.A1T0 RZ, [UR6], RZ ;  /* 0x000000ffffff79a7 */ /* 0x000fe20008100406 */
[----:B------:R-:W-:Y:S05]  /*1e20*/  @P0 BRA `(.L_x_30) ;  /* 0x0000000000040947 */ /* 0x000fea0003800000 */
[----:B------:R-:W-:Y:S01]  /*1e30*/  BPT.TRAP 0x1 ;  /* 0x000000040000795c */ /* 0x000fe20000300000 */
.L_x_30:
[----:B------:R-:W-:Y:S01]  /*1e40*/  SHF.L.U32 R0, R99, 0x1f, RZ ;  /* 0x0000001f63007819 */ /* 0x000fe200000006ff */
[----:B------:R-:W-:Y:S01]  /*1e50*/  UIADD3 UR38, UR46, UR38, URZ ;  /* 0x000000262e267290 */ /* 0x000fe2000fffe03f */
[----:B------:R-:W3:Y:S01]  /*1e60*/  LDC R7, c[0x0][0x288] ;  /* 0x0000a200ff077b82 */ /* 0x000ee20000000800 */
[----:B------:R-:W-:Y:S01]  /*1e70*/  UISETP.GE.U32.AND UP1, UPT, UR46, 0x12, UPT ;  /* 0x000000122e00788c */ /* 0x000fe2000bf26070 */
[----:B------:R-:W-:Y:S01]  /*1e80*/  IMAD.SHL.U32 R8, R92, 0x2, RZ ;  /* 0x000000025c087824 */ /* 0x000fe200078e00ff */
[----:B------:R-:W-:Y:S02]  /*1e90*/  UISETP.GT.U32.AND UP0, UPT, UR38, 0x11, UPT ;  /* 0x000000112600788c */ /* 0x000fe4000bf04070 */
[----:B------:R-:W-:Y:S02]  /*1ea0*/  UIMAD.WIDE.U32 UR4, UR38, 0x38e38e39, URZ ;  /* 0x38e38e39260478a5 */ /* 0x000fe4000f8e003f */
[----:B------:R-:W-:Y:S01]  /*1eb0*/  UISETP.LT.U32.AND UP0, UPT, UR46, 0x12, UP0 ;  /* 0x000000122e00788c */ /* 0x000fe20008701070 */
[----:B------:R-:W4:Y:S01]  /*1ec0*/  SYNCS.PHASECHK.TRANS64.TRYWAIT P0, [R93+UR42+0x10], R0 ;  /* 0x000010005d0075a7 */ /* 0x000f22000800016a */
[----:B------:R-:W-:Y:S01]  /*1ed0*/  USHF.R.U32.HI UR4, URZ, 0x2, UR5 ;  /* 0x000000023f047899 */ /* 0x000fe20008011605 */
[----:B------:R-:W-:Y:S01]  /*1ee0*/  SHF.R.S32.HI R9, RZ, 0x1f, R8 ;  /* 0x0000001fff097819 */ /* 0x000fe20000011408 */
[----:B------:R-:W-:-:S02]  /*1ef0*/  USEL UR6, URZ, 0x1, !UP0 ;  /* 0x000000013f067887 */ /* 0x000fc4000c000000 */
[----:B------:R-:W-:Y:S02]  /*1f00*/  UIMAD UR38, UR4, -0x12, UR38 ;  /* 0xffffffee042678a4 */ /* 0x000fe4000f8e0226 */
[----:B------:R-:W-:-:S04]  /*1f10*/  ULOP3.LUT UR39, UR39, UR6, URZ, 0x3c, !UPT ;  /* 0x0000000627277292 */ /* 0x000fc8000f8e3c3f */
[----:B------:R-:W-:Y:S01]  /*1f20*/  @UP1 ULOP3.LUT UR39, UR39, 0x1, UR4, 0x78, !UPT ;  /* 0x0000000127271892 */ /* 0x000fe2000f8e7804 */
[----:B---34-:R-:W-:Y:S11]  /*1f30*/  @!P0 BRA `(.L_x_32) ;  /* 0x0000005000c88947 */ /* 0x018ff60003800000 */
.L_x_204:
[----:B---3--:R-:W-:Y:S01]  /*1f40*/  IMAD.SHL.U32 R0, R19, 0x40, RZ ;  /* 0x0000004013007824 */ /* 0x008fe200078e00ff */
[----:B------:R-:W-:Y:S01]  /*1f50*/  ULDC UR6, c[0x0][0x284] ;  /* 0x0000a10000067ab9 */ /* 0x000fe20000000800 */
[----:B------:R-:W-:Y:S01]  /*1f60*/  IMAD.SHL.U32 R22, R22, 0x80, RZ ;  /* 0x0000008016167824 */ /* 0x000fe200078e00ff */
[----:B------:R-:W-:Y:S01]  /*1f70*/  SHF.R.S32.HI R15, RZ, 0x1f, R2 ;  /* 0x0000001fff0f7819 */ /* 0x000fe20000011402 */
[----:B------:R-:W-:Y:S01]  /*1f80*/  ULDC.64 UR4, c[0x0][0x5d0] ;  /* 0x0001740000047ab9 */ /* 0x000fe20000000a00 */
[----:B------:R-:W-:Y:S01]  /*1f90*/  ISETP.GE.AND P0, PT, R0, UR6, PT ;  /* 0x0000000600007c0c */ /* 0x000fe2000bf06270 */
[----:B--2---:R-:W-:Y:S01]  /*1fa0*/  IMAD.WIDE.U32 R4, R2, UR4, R8 ;  /* 0x0000000402047c25 */ /* 0x004fe2000f8e0008 */
[----:B------:R-:W-:Y:S02]  /*1fb0*/  SHF.R.S32.HI R14, RZ, 0x1f, R22 ;  /* 0x0000001fff0e7819 */ /* 0x000fe40000011416 */
[C---:B------:R-:W-:Y:S01]  /*1fc0*/  ISETP.GE.OR P0, PT, R22.reuse, R7, P0 ;  /* 0x000000071600720c */ /* 0x040fe20000706670 */
[----:B-1----:R-:W-:Y:S01]  /*1fd0*/  IMAD R3, R15, UR4, RZ ;  /* 0x000000040f037c24 */ /* 0x002fe2000f8e02ff */
[----:B------:R-:W-:-:S03]  /*1fe0*/  IADD3 R4, P1, R22, R4, RZ ;  /* 0x0000000416047210 */ /* 0x000fc60007f3e0ff */
[----:B------:R-:W-:-:S05]  /*1ff0*/  IMAD R3, R2, UR5, R3 ;  /* 0x0000000502037c24 */ /* 0x000fca000f8e0203 */
[----:B------:R-:W-:-:S03]  /*2000*/  IADD3.X R5, R14, R5, R3, P1, !PT ;  /* 0x000000050e057210 */ /* 0x000fc60000ffe403 */
[----:B------:R-:W-:Y:S05]  /*2010*/  @P0 BRA `(.L_x_33) ;  /* 0x0000003000b00947 */ /* 0x000fea0003800000 */
[----:B------:R-:W1:Y:S01]  /*2020*/  LDC.64 R10, c[0x0][0x5c8] ;  /* 0x00017200ff0a7b82 */ /* 0x000e620000000a00 */
[----:B0-----:R-:W-:Y:S01]  /*2030*/  IMAD.WIDE R12, R19, 0x40, R90 ;  /* 0x00000040130c7825 */ /* 0x001fe200078e025a */
[----:B------:R-:W-:Y:S01]  /*2040*/  ULDC.64 UR4, c[0x0][0x5c0] ;  /* 0x0001700000047ab9 */ /* 0x000fe20000000a00 */
[----:B------:R-:W-:Y:S02]  /*2050*/  BSSY B0, `(.L_x_33) ;  /* 0x0000328000007945 */ /* 0x000fe40003800000 */
[----:B------:R-:W-:Y:S02]  /*2060*/  IMAD.IADD R102, R97, 0x1, -R0 ;  /* 0x0000000161667824 */ /* 0x000fe400078e0a00 */
[-C--:B-1----:R-:W-:Y:S02]  /*2070*/  IMAD R3, R13, R10.reuse, RZ ;  /* 0x0000000a0d037224 */ /* 0x082fe400078e02ff */
[----:B------:R-:W-:-:S04]  /*2080*/  IMAD.WIDE.U32 R4, R12, R10, R4 ;  /* 0x0000000a0c047225 */ /* 0x000fc800078e0004 */
[----:B------:R-:W-:Y:S01]  /*2090*/  IMAD R3, R12, R11, R3 ;  /* 0x0000000b0c037224 */ /* 0x000fe200078e0203 */
[----:B------:R-:W-:-:S03]  /*20a0*/  IADD3 R4, P0, R4, UR4, RZ ;  /* 0x0000000404047c10 */ /* 0x000fc6000ff1e0ff */
[----:B------:R-:W-:Y:S01]  /*20b0*/  IMAD.IADD R3, R5, 0x1, R3 ;  /* 0x0000000105037824 */ /* 0x000fe200078e0203 */
[----:B------:R-:W-:-:S04]  /*20c0*/  LEA R6, P1, R10, R4, 0x3 ;  /* 0x000000040a067211 */ /* 0x000fc800078218ff */
[----:B------:R-:W-:Y:S01]  /*20d0*/  IADD3.X R5, R3, UR5, RZ, P0, !PT ;  /* 0x0000000503057c10 */ /* 0x000fe200087fe4ff */
[----:B------:R-:W-:Y:S01]  /*20e0*/  IMAD R3, R92, -0x2, R7 ;  /* 0xfffffffe5c037824 */ /* 0x000fe200078e0207 */
[----:B-----5:R-:W-:Y:S02]  /*20f0*/  ISETP.NE.AND P0, PT, R89, RZ, PT ;  /* 0x000000ff5900720c */ /* 0x020fe40003f05270 */
[----:B------:R-:W-:Y:S01]  /*2100*/  LEA.HI.X R7, R10, R5, R11, 0x3, P1 ;  /* 0x000000050a077211 */ /* 0x000fe200008f1c0b */
[----:B------:R-:W-:-:S10]  /*2110*/  IMAD.IADD R0, R3, 0x1, -R22 ;  /* 0x0000000103007824 */ /* 0x000fd400078e0a16 */
[----:B------:R-:W-:Y:S05]  /*2120*/  @!P0 BRA `(.L_x_34) ;  /* 0x0000002400608947 */ /* 0x000fea0003800000 */
[----:B------:R-:W0:Y:S01]  /*2130*/  LDC.64 R20, c[0x0][0x5b0] ;  /* 0x00016c00ff147b82 */ /* 0x000e220000000a00 */
[----:B------:R-:W-:Y:S01]  /*2140*/  ULDC.64 UR4, c[0x0][0x5b8] ;  /* 0x00016e0000047ab9 */ /* 0x000fe20000000a00 */
[----:B------:R-:W-:Y:S01]  /*2150*/  ISETP.GE.AND P1, PT, R102, 0x1, PT ;  /* 0x000000016600780c */ /* 0x000fe20003f26270 */
[----:B------:R-:W-:Y:S01]  /*2160*/  IMAD.WIDE.U32 R8, R2, UR4, R8 ;  /* 0x0000000402087c25 */ /* 0x000fe2000f8e0008 */
[----:B------:R-:W-:Y:S02]  /*2170*/  BSSY B1, `(.L_x_35) ;  /* 0x000000e000017945 */ /* 0x000fe40003800000 */
[----:B------:R-:W-:Y:S01]  /*2180*/  ISETP.LT.OR P5, PT, R0, 0x1, !P1 ;  /* 0x000000010000780c */ /* 0x000fe20004fa1670 */
[----:B------:R-:W-:Y:S01]  /*2190*/  IMAD R3, R15, UR4, RZ ;  /* 0x000000040f037c24 */ /* 0x000fe2000f8e02ff */
[----:B------:R-:W1:Y:S01]  /*21a0*/  LDC.64 R100, c[0x0][0x5a8] ;  /* 0x00016a00ff647b82 */ /* 0x000e620000000a00 */
[----:B------:R-:W-:Y:S02]  /*21b0*/  IADD3 R10, P0, R22, R8, RZ ;  /* 0x00000008160a7210 */ /* 0x000fe40007f1e0ff */
[----:B------:R-:W-:-:S05]  /*21c0*/  IMAD R3, R2, UR5, R3 ;  /* 0x0000000502037c24 */ /* 0x000fca000f8e0203 */
[----:B------:R-:W-:Y:S01]  /*21d0*/  IADD3.X R11, R14, R9, R3, P0, !PT ;  /* 0x000000090e0b7210 */ /* 0x000fe200007fe403 */
[-C--:B0-----:R-:W-:Y:S02]  /*21e0*/  IMAD R8, R13, R20.reuse, RZ ;  /* 0x000000140d087224 */ /* 0x081fe400078e02ff */
[----:B------:R-:W-:-:S04]  /*21f0*/  IMAD.WIDE.U32 R2, R12, R20, R10 ;  /* 0x000000140c027225 */ /* 0x000fc800078e000a */
[----:B------:R-:W-:Y:S01]  /*2200*/  IMAD R19, R12, R21, R8 ;  /* 0x000000150c137224 */ /* 0x000fe200078e0208 */
[----:B-1----:R-:W-:-:S04]  /*2210*/  IADD3 R2, P0, R2, R100, RZ ;  /* 0x0000006402027210 */ /* 0x002fc80007f1e0ff */
[----:B------:R-:W-:Y:S01]  /*2220*/  IADD3.X R3, R101, R3, R19, P0, !PT ;  /* 0x0000000365037210 */ /* 0x000fe200007fe413 */
[----:B------:R-:W-:Y:S08]  /*2230*/  @P5 BRA `(.L_x_36) ;  /* 0x0000000000045947 */ /* 0x000ff00003800000 */
[----:B------:R0:W5:Y:S02]  /*2240*/  LDG.E.U8 R98, desc[UR36][R2.64] ;  /* 0x0000002402627981 */ /* 0x000164000c1e1100 */
.L_x_36:
[----:B------:R-:W-:Y:S05]  /*2250*/  BSYNC B1 ;  /* 0x0000000000017941 */ /* 0x000fea0003800000 */
.L_x_35:
[----:B-----5:R-:W-:Y:S01]  /*2260*/  LOP3.LUT R13, R98, 0xffff, RZ, 0xc0, !PT ;  /* 0x0000ffff620d7812 */ /* 0x020fe200078ec0ff */
[----:B------:R-:W-:Y:S01]  /*2270*/  IMAD.SHL.U32 R8, R20, 0x8, RZ ;  /* 0x0000000814087824 */ /* 0x000fe200078e00ff */
[----:B------:R-:W-:Y:S01]  /*2280*/  ISETP.LT.OR P2, PT, R0, 0x2, !P1 ;  /* 0x000000020000780c */ /* 0x000fe20004f41670 */
[----:B------:R-:W-:Y:S01]  /*2290*/  BSSY B1, `(.L_x_37) ;  /* 0x000000e000017945 */ /* 0x000fe20003800000 */
[----:B------:R-:W-:Y:S02]  /*22a0*/  PRMT R14, R13, 0x8880, RZ ;  /* 0x000088800d0e7816 */ /* 0x000fe400000000ff */
[----:B------:R-:W-:Y:S02]  /*22b0*/  SHF.L.U64.HI R9, R20, 0x3, R21 ;  /* 0x0000000314097819 */ /* 0x000fe40000010215 */
[----:B------:R-:W-:Y:S01]  /*22c0*/  ISETP.GE.AND P0, PT, R102, 0x9, PT ;  /* 0x000000096600780c */ /* 0x000fe20003f06270 */
[----:B------:R-:W-:Y:S02]  /*22d0*/  IMAD R13, R14, R89, RZ ;  /* 0x000000590e0d7224 */ /* 0x000fe400078e02ff */
[----:B------:R-:W-:-:S04]  /*22e0*/  IMAD.WIDE.U32 R8, R12, R20, R8 ;  /* 0x000000140c087225 */ /* 0x000fc800078e0008 */
[----:B------:R-:W-:Y:S01]  /*22f0*/  @!P5 IMAD R15, R24, R88, R13 ;  /* 0x00000058180fd224 */ /* 0x000fe200078e020d */
[----:B------:R-:W-:Y:S01]  /*2300*/  IADD3 R8, P3, P4, R10, R100, R8 ;  /* 0x000000640a087210 */ /* 0x000fe20007c7e008 */
[----:B------:R-:W-:-:S03]  /*2310*/  IMAD.IADD R14, R19, 0x1, R9 ;  /* 0x00000001130e7824 */ /* 0x000fc600078e0209 */
[----:B------:R1:W-:Y:S01]  /*2320*/  @!P5 STG.E.U8 desc[UR36][R4.64], R15 ;  /* 0x0000000f0400d986 */ /* 0x0003e2000c101124 */
[----:B------:R-:W-:Y:S08]  /*2330*/  @P2 BRA `(.L_x_38) ;  /* 0x00000000000c2947 */ /* 0x000ff00003800000 */
[----:B------:R-:W2:Y:S02]  /*2340*/  LDG.E.U8 R98, desc[UR36][R2.64+0x1] ;  /* 0x0000012402627981 */ /* 0x000ea4000c1e1100 */
[----:B--2---:R-:W-:-:S05]  /*2350*/  PRMT R12, R98, 0x8880, RZ ;  /* 0x00008880620c7816 */ /* 0x004fca00000000ff */
[----:B------:R-:W-:-:S07]  /*2360*/  IMAD R13, R12, R89, RZ ;  /* 0x000000590c0d7224 */ /* 0x000fce00078e02ff */
.L_x_38:
[----:B------:R-:W-:Y:S05]  /*2370*/  BSYNC B1 ;  /* 0x0000000000017941 */ /* 0x000fea0003800000 */
.L_x_37:
[C---:B------:R-:W-:Y:S01]  /*2380*/  ISETP.LT.OR P5, PT, R0.reuse, 0x1, !P0 ;  /* 0x000000010000780c */ /* 0x040fe200047a1670 */
[----:B------:R-:W-:Y:S01]  /*2390*/  @!P2 IMAD R25, R25, R88, R13 ;  /* 0x000000581919a224 */ /* 0x000fe200078e020d */
[----:B------:R-:W-:Y:S01]  /*23a0*/  BSSY B1, `(.L_x_39) ;  /* 0x000000a000017945 */ /* 0x000fe20003800000 */
[----:B------:R-:W-:Y:S02]  /*23b0*/  IADD3.X R9, R11, R101, R14, P3, P4 ;  /* 0x000000650b097210 */ /* 0x000fe40001fe840e */
[C---:B------:R-:W-:Y:S01]  /*23c0*/  ISETP.LT.OR P3, PT, R0.reuse, 0x2, !P0 ;  /* 0x000000020000780c */ /* 0x040fe20004761670 */
[----:B------:R2:W-:Y:S01]  /*23d0*/  @!P2 STG.E.U8 desc[UR36][R4.64+0x1], R25 ;  /* 0x000001190400a986 */ /* 0x0005e2000c101124 */
[C---:B------:R-:W-:Y:S02]  /*23e0*/  ISETP.LT.OR P4, PT, R0.reuse, 0x9, !P1 ;  /* 0x000000090000780c */ /* 0x040fe40004f81670 */
[----:B------:R-:W-:-:S04]  /*23f0*/  ISETP.LT.OR P2, PT, R0, 0xa, !P1 ;  /* 0x0000000a0000780c */ /* 0x000fc80004f41670 */
[----:B------:R-:W-:Y:S09]  /*2400*/  @P5 BRA `(.L_x_40) ;  /* 0x00000000000c5947 */ /* 0x000ff20003800000 */
[----:B------:R-:W3:Y:S02]  /*2410*/  LDG.E.U8 R98, desc[UR36][R8.64] ;  /* 0x0000002408627981 */ /* 0x000ee4000c1e1100 */
[----:B---3--:R-:W-:-:S05]  /*2420*/  PRMT R10, R98, 0x8880, RZ ;  /* 0x00008880620a7816 */ /* 0x008fca00000000ff */
[----:B------:R-:W-:-:S07]  /*2430*/  IMAD R13, R10, R89, RZ ;  /* 0x000000590a0d7224 */ /* 0x000fce00078e02ff */
.L_x_40:
[----:B------:R-:W-:Y:S05]  /*2440*/  BSYNC B1 ;  /* 0x0000000000017941 */ /* 0x000fea0003800000 */
.L_x_39:
[----:B------:R-:W-:Y:S01]  /*2450*/  @!P5 IMAD R11, R26, R88, R13 ;  /* 0x000000581a0bd224 */ /* 0x000fe200078e020d */
[----:B------:R-:W-:Y:S04]  /*2460*/  BSSY B1, `(.L_x_41) ;  /* 0x0000006000017945 */ /* 0x000fe80003800000 */
[----:B------:R3:W-:Y:S01]  /*2470*/  @!P5 STG.E.U8 desc[UR36][R6.64], R11 ;  /* 0x0000000b0600d986 */ /* 0x0007e2000c101124 */
[----:B------:R-:W-:Y:S05]  /*2480*/  @P3 BRA `(.L_x_42) ;  /* 0x00000000000c3947 */ /* 0x000fea0003800000 */
[----:B------:R-:W4:Y:S02]  /*2490*/  LDG.E.U8 R98, desc[UR36][R8.64+0x1] ;  /* 0x0000012408627981 */ /* 0x000f24000c1e1100 */
[----:B----4-:R-:W-:-:S05]  /*24a0*/  PRMT R10, R98, 0x8880, RZ ;  /* 0x00008880620a7816 */ /* 0x010fca00000000ff */
[----:B------:R-:W-:-:S07]  /*24b0*/  IMAD R13, R10, R89, RZ ;  /* 0x000000590a0d7224 */ /* 0x000fce00078e02ff */
.L_x_42:
[----:B------:R-:W-:Y:S05]  /*24c0*/  BSYNC B1 ;  /* 0x0000000000017941 */ /* 0x000fea0003800000 */
.L_x_41:
[----:B------:R-:W-:Y:S01]  /*24d0*/  @!P3 IMAD R27, R27, R88, R13 ;  /* 0x000000581b1bb224 */ /* 0x000fe200078e020d */
[----:B------:R-:W-:Y:S04]  /*24e0*/  BSSY B1, `(.L_x_43) ;  /* 0x0000006000017945 */ /* 0x000fe80003800000 */
[----:B------:R4:W-:Y:S01]  /*24f0*/  @!P3 STG.E.U8 desc[UR36][R6.64+0x1], R27 ;  /* 0x0000011b0600b986 */ /* 0x0009e2000c101124 */
[----:B------:R-:W-:Y:S05]  /*2500*/  @P4 BRA `(.L_x_44) ;  /* 0x00000000000c4947 */ /* 0x000fea0003800000 */
[----:B------:R-:W5:Y:S02]  /*2510*/  LDG.E.U8 R98, desc[UR36][R2.64+0x8] ;  /* 0x0000082402627981 */ /* 0x000f64000c1e1100 */
[----:B-----5:R-:W-:-:S05]  /*2520*/  PRMT R10, R98, 0x8880, RZ ;  /* 0x00008880620a7816 */ /* 0x020fca00000000ff */
[----:B------:R-:W-:-:S07]  /*2530*/  IMAD R13, R10, R89, RZ ;  /* 0x000000590a0d7224 */ /* 0x000fce00078e02ff */
.L_x_44:
[----:B------:R-:W-:Y:S05]  /*2540*/  BSYNC B1 ;  /* 0x0000000000017941 */ /* 0x000fea0003800000 */
.L_x_43:
[----:B---3--:R-:W-:Y:S01]  /*2550*/  @!P4 IMAD R11, R28, R88, R13 ;  /* 0x000000581c0bc224 */ /* 0x008fe200078e020d */
[----:B------:R-:W-:Y:S04]  /*2560*/  BSSY B1, `(.L_x_45) ;  /* 0x0000006000017945 */ /* 0x000fe80003800000 */
[----:B------:R3:W-:Y:S01]  /*2570*/  @!P4 STG.E.U8 desc[UR36][R4.64+0x8], R11 ;  /* 0x0000080b0400c986 */ /* 0x0007e2000c101124 */
[----:B------:R-:W-:Y:S05]  /*2580*/  @P2 BRA `(.L_x_46) ;  /* 0x00000000000c2947 */ /* 0x000fea0003800000 */
[----:B------:R-:W5:Y:S02]  /*2590*/  LDG.E.U8 R98, desc[UR36][R2.64+0x9] ;  /* 0x0000092402627981 */ /* 0x000f64000c1e1100 */
[----:B-----5:R-:W-:-:S05]  /*25a0*/  PRMT R10, R98, 0x8880, RZ ;  /* 0x00008880620a7816 */ /* 0x020fca00000000ff */
[----:B------:R-:W-:-:S07]  /*25b0*/  IMAD R13, R10, R89, RZ ;  /* 0x000000590a0d7224 */ /* 0x000fce00078e02ff */
.L_x_46:
[----:B------:R-:W-:Y:S05]  /*25c0*/  BSYNC B1 ;  /* 0x0000000000017941 */ /* 0x000fea0003800000 */
.L_x_45:
[C---:B------:R-:W-:Y:S01]  /*25d0*/  ISETP.LT.OR P4, PT, R0.reuse, 0x9, !P0 ;  /* 0x000000090000780c */ /* 0x040fe20004781670 */
[----:B------:R-:W-:Y:S01]  /*25e0*/  @!P2 IMAD R29, R29, R88, R13 ;  /* 0x000000581d1da224 */ /* 0x000fe200078e020d */
[----:B------:R-:W-:Y:S01]  /*25f0*/  BSSY B1, `(.L_x_47) ;  /* 0x0000009000017945 */ /* 0x000fe20003800000 */
[C---:B------:R-:W-:Y:S02]  /*2600*/  ISETP.LT.OR P3, PT, R0.reuse, 0xa, !P0 ;  /* 0x0000000a0000780c */ /* 0x040fe40004761670 */
[C---:B------:R-:W-:Y:S01]  /*2610*/  ISETP.LT.OR P5, PT, R0.reuse, 0x11, !P1 ;  /* 0x000000110000780c */ /* 0x040fe20004fa1670 */
[----:B------:R0:W-:Y:S01]  /*2620*/  @!P2 STG.E.U8 desc[UR36][R4.64+0x9], R29 ;  /* 0x0000091d0400a986 */ /* 0x0001e2000c101124 */
[----:B------:R-:W-:-:S06]  /*2630*/  ISETP.LT.OR P2, PT, R0, 0x12, !P1 ;  /* 0x000000120000780c */ /* 0x000fcc0004f41670 */
[----:B------:R-:W-:Y:S07]  /*2640*/  @P4 BRA `(.L_x_48) ;  /* 0x00000000000c4947 */ /* 0x000fee0003800000 */
[----:B------:R-:W5:Y:S02]  /*2650*/  LDG.E.U8 R98, desc[UR36][R8.64+0x8] ;  /* 0x0000082408627981 */ /* 0x000f64000c1e1100 */
[----:B-----5:R-:W-:-:S05]  /*2660*/  PRMT R10, R98, 0x8880, RZ ;  /* 0x00008880620a7816 */ /* 0x020fca00000000ff */
[----:B------:R-:W-:-:S07]  /*2670*/  IMAD R13, R10, R89, RZ ;  /* 0x000000590a0d7224 */ /* 0x000fce00078e02ff */
.L_x_48:
[----:B------:R-:W-:Y:S05]  /*2680*/  BSYNC B1 ;  /* 0x0000000000017941 */ /* 0x000fea0003800000 */
.L_x_47:
[----:B---3--:R-:W-:Y:S01]  /*2690*/  @!P4 IMAD R11, R30, R88, R13 ;  /* 0x000000581e0bc224 */ /* 0x008fe200078e020d */
[----:B------:R-:W-:Y:S04]  /*26a0*/  BSSY B1, `(.L_x_49) ;  /* 0x0000006000017945 */ /* 0x000fe80003800000 */
[----:B------:R3:W-:Y:S01]  /*26b0*/  @!P4 STG.E.U8 desc[UR36][R6.64+0x8], R11 ;  /* 0x0000080b0600c986 */ /* 0x0007e2000c101124 */
[----:B------:R-:W-:Y:S05]  /*26c0*/  @P3 BRA `(.L_x_50) ;  /* 0x00000000000c3947 */ /* 0x000fea0003800000 */
[----:B------:R-:W5:Y:S02]  /*26d0*/  LDG.E.U8 R98, desc[UR36][R8.64+0x9] ;  /* 0x0000092408627981 */ /* 0x000f64000c1e1100 */
[----:B-----5:R-:W-:-:S05]  /*26e0*/  PRMT R10, R98, 0x8880, RZ ;  /* 0x00008880620a7816 */ /* 0x020fca00000000ff */
[----:B------:R-:W-:-:S07]  /*26f0*/  IMAD R13, R10, R89, RZ ;  /* 0x000000590a0d7224 */ /* 0x000fce00078e02ff */
.L_x_50:
[----:B------:R-:W-:Y:S05]  /*2700*/  BSYNC B1 ;  /* 0x0000000000017941 */ /* 0x000fea0003800000 */
.L_x_49:
[----:B------:R-:W-:Y:S01]  /*2710*/  @!P3 IMAD R31, R31, R88, R13 ;  /* 0x000000581f1fb224 */ /* 0x000fe200078e020d */
[----:B------:R-:W-:Y:S04]  /*2720*/  BSSY B1, `(.L_x_51) ;  /* 0x0000006000017945 */ /* 0x000fe80003800000 */
[----:B------:R0:W-:Y:S01]  /*2730*/  @!P3 STG.E.U8 desc[UR36][R6.64+0x9], R31 ;  /* 0x0000091f0600b986 */ /* 0x0001e2000c101124 */
[----:B------:R-:W-:Y:S05]  /*2740*/  @P5 BRA `(.L_x_52) ;  /* 0x00000000000c5947 */ /* 0x000fea0003800000 */
[----:B------:R-:W5:Y:S02]  /*2750*/  LDG.E.U8 R98, desc[UR36][R2.64+0x10] ;  /* 0x0000102402627981 */ /* 0x000f64000c1e1100 */
[----:B-----5:R-:W-:-:S05]  /*2760*/  PRMT R10, R98, 0x8880, RZ ;  /* 0x00008880620a7816 */ /* 0x020fca00000000ff */
[----:B------:R-:W-:-:S07]  /*2770*/  IMAD R13, R10, R89, RZ ;  /* 0x000000590a0d7224 */ /* 0x000fce00078e02ff */
.L_x_52:
[----:B------:R-:W-:Y:S05]  /*2780*/  BSYNC B1 ;  /* 0x0000000000017941 */ /* 0x000fea0003800000 */
.L_x_51:
[----:B---3--:R-:W-:Y:S01]  /*2790*/  @!P5 IMAD R11, R32, R88, R13 ;  /* 0x00000058200bd224 */ /* 0x008fe200078e020d */
[----:B------:R-:W-:Y:S04]  /*27a0*/  BSSY B1, `(.L_x_53) ;  /* 0x0000006000017945 */ /* 0x000fe80003800000 */
[----:B------:R3:W-:Y:S01]  /*27b0*/  @!P5 STG.E.U8 desc[UR36][R4.64+0x10], R11 ;  /* 0x0000100b0400d986 */ /* 0x0007e2000c101124 */
[----:B------:R-:W-:Y:S05]  /*27c0*/  @P2 BRA `(.L_x_54) ;  /* 0x00000000000c2947 */ /* 0x000fea0003800000 */
[----:B------:R-:W5:Y:S02]  /*27d0*/  LDG.E.U8 R98, desc[UR36][R2.64+0x11] ;  /* 0x0000112402627981 */ /* 0x000f64000c1e1100 */
[----:B-----5:R-:W-:-:S05]  /*27e0*/  PRMT R10, R98, 0x8880, RZ ;  /* 0x00008880620a7816 */ /* 0x020fca00000000ff */
[----:B------:R-:W-:-:S07]  /*27f0*/  IMAD R13, R10, R89, RZ ;  /* 0x000000590a0d7224 */ /* 0x000fce00078e02ff */
.L_x_54:
[----:B------:R-:W-:Y:S05]  /*2800*/  BSYNC B1 ;  /* 0x0000000000017941 */ /* 0x000fea0003800000 */
.L_x_53:
        /* <DEDUP_REMOVED lines=11> */
.L_x_56:
[----:B------:R-:W-:Y:S05]  /*28c0*/  BSYNC B1 ;  /* 0x0000000000017941 */ /* 0x000fea0003800000 */
.L_x_55:
[----:B---3--:R-:W-:Y:S01]  /*28d0*/  @!P4 IMAD R11, R34, R88, R13 ;  /* 0x00000058220bc224 */ /* 0x008fe200078e020d */
[----:B------:R-:W-:Y:S04]  /*28e0*/  BSSY B1, `(.L_x_57) ;  /* 0x0000006000017945 */ /* 0x000fe80003800000 */
[----:B------:R3:W-:Y:S01]  /*28f0*/  @!P4 STG.E.U8 desc[UR36][R6.64+0x10], R11 ;  /* 0x0000100b0600c986 */ /* 0x0007e2000c101124 */
[----:B------:R-:W-:Y:S05]  /*2900*/  @P3 BRA `(.L_x_58) ;  /* 0x00000000000c3947 */ /* 0x000fea0003800000 */
[----:B------:R-:W5:Y:S02]  /*2910*/  LDG.E.U8 R98, desc[UR36][R8.64+0x11] ;  /* 0x0000112408627981 */ /* 0x000f64000c1e1100 */
[----:B-----5:R-:W-:-:S05]  /*2920*/  PRMT R10, R98, 0x8880, RZ ;  /* 0x00008880620a7816 */ /* 0x020fca00000000ff */
[----:B------:R-:W-:-:S07]  /*2930*/  IMAD R13, R10, R89, RZ ;  /* 0x000000590a0d7224 */ /* 0x000fce00078e02ff */
.L_x_58:
[----:B------:R-:W-:Y:S05]  /*2940*/  BSYNC B1 ;  /* 0x0000000000017941 */ /* 0x000fea0003800000 */
.L_x_57:
[----:B------:R-:W-:Y:S01]  /*2950*/  @!P3 IMAD R35, R35, R88, R13 ;  /* 0x000000582323b224 */ /* 0x000fe200078e020d */
[----:B------:R-:W-:Y:S04]  /*2960*/  BSSY B1, `(.L_x_59) ;  /* 0x0000006000017945 */ /* 0x000fe80003800000 */
[----:B------:R0:W-:Y:S01]  /*2970*/  @!P3 STG.E.U8 desc[UR36][R6.64+0x11], R35 ;  /* 0x000011230600b986 */ /* 0x0001e2000c101124 */
[----:B------:R-:W-:Y:S05]  /*2980*/  @P5 BRA `(.L_x_60) ;  /* 0x00000000000c5947 */ /* 0x000fea0003800000 */
[----:B------:R-:W5:Y:S02]  /*2990*/  LDG.E.U8 R98, desc[UR36][R2.64+0x18] ;  /* 0x0000182402627981 */ /* 0x000f64000c1e1100 */
[----:B-----5:R-:W-:-:S05]  /*29a0*/  PRMT R10, R98, 0x8880, RZ ;  /* 0x00008880620a7816 */ /* 0x020fca00000000ff */
[----:B------:R-:W-:-:S07]  /*29b0*/  IMAD R13, R10, R89, RZ ;  /* 0x000000590a0d7224 */ /* 0x000fce00078e02ff */
.L_x_60:
[----:B------:R-:W-:Y:S05]  /*29c0*/  BSYNC B1 ;  /* 0x0000000000017941 */ /* 0x000fea0003800000 */
.L_x_59:
[----:B---3--:R-:W-:Y:S01]  /*29d0*/  @!P5 IMAD R11, R36, R88, R13 ;  /* 0x00000058240bd224 */ /* 0x008fe200078e020d */
[----:B------:R-:W-:Y:S04]  /*29e0*/  BSSY B1, `(.L_x_61) ;  /* 0x0000006000017945 */ /* 0x000fe80003800000 */
[----:B------:R3:W-:Y:S01]  /*29f0*/  @!P5 STG.E.U8 desc[UR36][R4.64+0x18], R11 ;  /* 0x0000180b0400d986 */ /* 0x0007e2000c101124 */
[----:B------:R-:W-:Y:S05]  /*2a00*/  @P2 BRA `(.L_x_62) ;  /* 0x00000000000c2947 */ /* 0x000fea0003800000 */
[----:B------:R-:W5:Y:S02]  /*2a10*/  LDG.E.U8 R98, desc[UR36][R2.64+0x19] ;  /* 0x0000192402627981 */ /* 0x000f64000c1e1100 */
[----:B-----5:R-:W-:-:S05]  /*2a20*/  PRMT R10, R98, 0x8880, RZ ;  /* 0x00008880620a7816 */ /* 0x020fca00000000ff */
[----:B------:R-:W-:-:S07]  /*2a30*/  IMAD R13, R10, R89, RZ ;  /* 0x000000590a0d7224 */ /* 0x000fce00078e02ff */
.L_x_62:
[----:B------:R-:W-:Y:S05]  /*2a40*/  BSYNC B1 ;  /* 0x0000000000017941 */ /* 0x000fea0003800000 */
.L_x_61:
        /* <DEDUP_REMOVED lines=11> */
.L_x_64:
[----:B------:R-:W-:Y:S05]  /*2b00*/  BSYNC B1 ;  /* 0x0000000000017941 */ /* 0x000fea0003800000 */
.L_x_63:
[----:B---3--:R-:W-:Y:S01]  /*2b10*/  @!P4 IMAD R11, R38, R88, R13 ;  /* 0x00000058260bc224 */ /* 0x008fe200078e020d */
[----:B------:R-:W-:Y:S04]  /*2b20*/  BSSY B1, `(.L_x_65) ;  /* 0x0000006000017945 */ /* 0x000fe80003800000 */
[----:B------:R3:W-:Y:S01]  /*2b30*/  @!P4 STG.E.U8 desc[UR36][R6.64+0x18], R11 ;  /* 0x0000180b0600c986 */ /* 0x0007e2000c101124 */
[----:B------:R-:W-:Y:S05]  /*2b40*/  @P3 BRA `(.L_x_66) ;  /* 0x00000000000c3947 */ /* 0x000fea0003800000 */
[----:B------:R-:W5:Y:S02]  /*2b50*/  LDG.E.U8 R98, desc[UR36][R8.64+0x19] ;  /* 0x0000192408627981 */ /* 0x000f64000c1e1100 */
[----:B-----5:R-:W-:-:S05]  /*2b60*/  PRMT R10, R98, 0x8880, RZ ;  /* 0x00008880620a7816 */ /* 0x020fca00000000ff */
[----:B------:R-:W-:-:S07]  /*2b70*/  IMAD R13, R10, R89, RZ ;  /* 0x000000590a0d7224 */ /* 0x000fce00078e02ff */
.L_x_66:
[----:B------:R-:W-:Y:S05]  /*2b80*/  BSYNC B1 ;  /* 0x0000000000017941 */ /* 0x000fea0003800000 */
.L_x_65:
[----:B------:R-:W-:Y:S01]  /*2b90*/  @!P3 IMAD R39, R39, R88, R13 ;  /* 0x000000582727b224 */ /* 0x000fe200078e020d */
[----:B------:R-:W-:Y:S04]  /*2ba0*/  BSSY B1, `(.L_x_67) ;  /* 0x0000006000017945 */ /* 0x000fe80003800000 */
[----:B------:R0:W-:Y:S01]  /*2bb0*/  @!P3 STG.E.U8 desc[UR36][R6.64+0x19], R39 ;  /* 0x000019270600b986 */ /* 0x0001e2000c101124 */
[----:B------:R-:W-:Y:S05]  /*2bc0*/  @P5 BRA `(.L_x_68) ;  /* 0x00000000000c5947 */ /* 0x000fea0003800000 */
[----:B------:R-:W5:Y:S02]  /*2bd0*/  LDG.E.U8 R98, desc[UR36][R2.64+0x20] ;  /* 0x0000202402627981 */ /* 0x000f64000c1e1100 */
[----:B-----5:R-:W-:-:S05]  /*2be0*/  PRMT R10, R98, 0x8880, RZ ;  /* 0x00008880620a7816 */ /* 0x020fca00000000ff */
[----:B------:R-:W-:-:S07]  /*2bf0*/  IMAD R13, R10, R89, RZ ;  /* 0x000000590a0d7224 */ /* 0x000fce00078e02ff */
.L_x_68:
[----:B------:R-:W-:Y:S05]  /*2c00*/  BSYNC B1 ;  /* 0x0000000000017941 */ /* 0x000fea0003800000 */
.L_x_67:
[----:B---3--:R-:W-:Y:S01]  /*2c10*/  @!P5 IMAD R11, R40, R88, R13 ;  /* 0x00000058280bd224 */ /* 0x008fe200078e020d */
[----:B------:R-:W-:Y:S04]  /*2c20*/  BSSY B1, `(.L_x_69) ;  /* 0x0000006000017945 */ /* 0x000fe80003800000 */
[----:B------:R3:W-:Y:S01]  /*2c30*/  @!P5 STG.E.U8 desc[UR36][R4.64+0x20], R11 ;  /* 0x0000200b0400d986 */ /* 0x0007e2000c101124 */
[----:B------:R-:W-:Y:S05]  /*2c40*/  @P2 BRA `(.L_x_70) ;  /* 0x00000000000c2947 */ /* 0x000fea0003800000 */
[----:B------:R-:W5:Y:S02]  /*2c50*/  LDG.E.U8 R98, desc[UR36][R2.64+0x21] ;  /* 0x0000212402627981 */ /* 0x000f64000c1e1100 */
[----:B-----5:R-:W-:-:S05]  /*2c60*/  PRMT R10, R98, 0x8880, RZ ;  /* 0x00008880620a7816 */ /* 0x020fca00000000ff */
[----:B------:R-:W-:-:S07]  /*2c70*/  IMAD R13, R10, R89, RZ ;  /* 0x000000590a0d7224 */ /* 0x000fce00078e02ff */
.L_x_70:
[----:B------:R-:W-:Y:S05]  /*2c80*/  BSYNC B1 ;  /* 0x0000000000017941 */ /* 0x000fea0003800000 */
.L_x_69:
        /* <DEDUP_REMOVED lines=11> */
.L_x_72:
[----:B------:R-:W-:Y:S05]  /*2d40*/  BSYNC B1 ;  /* 0x0000000000017941 */ /* 0x000fea0003800000 */
.L_x_71:
[----:B---3--:R-:W-:Y:S01]  /*2d50*/  @!P4 IMAD R11, R42, R88, R13 ;  /* 0x000000582a0bc224 */ /* 0x008fe200078e020d */
[----:B------:R-:W-:Y:S04]  /*2d60*/  BSSY B1, `(.L_x_73) ;  /* 0x0000006000017945 */ /* 0x000fe80003800000 */
[----:B------:R3:W-:Y:S01]  /*2d70*/  @!P4 STG.E.U8 desc[UR36][R6.64+0x20], R11 ;  /* 0x0000200b0600c986 */ /* 0x0007e2000c101124 */
[----:B------:R-:W-:Y:S05]  /*2d80*/  @P3 BRA `(.L_x_74) ;  /* 0x00000000000c3947 */ /* 0x000fea0003800000 */
[----:B------:R-:W5:Y:S02]  /*2d90*/  LDG.E.U8 R98, desc[UR36][R8.64+0x21] ;  /* 0x0000212408627981 */ /* 0x000f64000c1e1100 */
[----:B-----5:R-:W-:-:S05]  /*2da0*/  PRMT R10, R98, 0x8880, RZ ;  /* 0x00008880620a7816 */ /* 0x020fca00000000ff */
[----:B------:R-:W-:-:S07]  /*2db0*/  IMAD R13, R10, R89, RZ ;  /* 0x000000590a0d7224 */ /* 0x000fce00078e02ff */
.L_x_74:
[----:B------:R-:W-:Y:S05]  /*2dc0*/  BSYNC B1 ;  /* 0x0000000000017941 */ /* 0x000fea0003800000 */
.L_x_73:
[----:B------:R-:W-:Y:S01]  /*2dd0*/  @!P3 IMAD R43, R43, R88, R13 ;  /* 0x000000582b2bb224 */ /* 0x000fe200078e020d */
[----:B------:R-:W-:Y:S04]  /*2de0*/  BSSY B1, `(.L_x_75) ;  /* 0x0000006000017945 */ /* 0x000fe80003800000 */
[----:B------:R0:W-:Y:S01]  /*2df0*/  @!P3 STG.E.U8 desc[UR36][R6.64+0x21], R43 ;  /* 0x0000212b0600b986 */ /* 0x0001e2000c101124 */
[----:B------:R-:W-:Y:S05]  /*2e00*/  @P5 BRA `(.L_x_76) ;  /* 0x00000000000c5947 */ /* 0x000fea0003800000 */
[----:B------:R-:W5:Y:S02]  /*2e10*/  LDG.E.U8 R98, desc[UR36][R2.64+0x28] ;  /* 0x0000282402627981 */ /* 0x000f64000c1e1100 */
[----:B-----5:R-:W-:-:S05]  /*2e20*/  PRMT R10, R98, 0x8880, RZ ;  /* 0x00008880620a7816 */ /* 0x020fca00000000ff */
[----:B------:R-:W-:-:S07]  /*2e30*/  IMAD R13, R10, R89, RZ ;  /* 0x000000590a0d7224 */ /* 0x000fce00078e02ff */
.L_x_76:
[----:B------:R-:W-:Y:S05]  /*2e40*/  BSYNC B1 ;  /* 0x0000000000017941 */ /* 0x000fea0003800000 */
.L_x_75:
[----:B---3--:R-:W-:Y:S01]  /*2e50*/  @!P5 IMAD R11, R44, R88, R13 ;  /* 0x000000582c0bd224 */ /* 0x008fe200078e020d */
[----:B------:R-:W-:Y:S04]  /*2e60*/  BSSY B1, `(.L_x_77) ;  /* 0x0000006000017945 */ /* 0x000fe80003800000 */
[----:B------:R3:W-:Y:S01]  /*2e70*/  @!P5 STG.E.U8 desc[UR36][R4.64+0x28], R11 ;  /* 0x0000280b0400d986 */ /* 0x0007e2000c101124 */
[----:B------:R-:W-:Y:S05]  /*2e80*/  @P2 BRA `(.L_x_78) ;  /* 0x00000000000c2947 */ /* 0x000fea0003800000 */
[----:B------:R-:W5:Y:S02]  /*2e90*/  LDG.E.U8 R98, desc[UR36][R2.64+0x29] ;  /* 0x0000292402627981 */ /* 0x000f64000c1e1100 */
[----:B-----5:R-:W-:-:S05]  /*2ea0*/  PRMT R10, R98, 0x8880, RZ ;  /* 0x00008880620a7816 */ /* 0x020fca00000000ff */
[----:B------:R-:W-:-:S07]  /*2eb0*/  IMAD R13, R10, R89, RZ ;  /* 0x000000590a0d7224 */ /* 0x000fce00078e02ff */
.L_x_78:
[----:B------:R-:W-:Y:S05]  /*2ec0*/  BSYNC B1 ;  /* 0x0000000000017941 */ /* 0x000fea0003800000 */
.L_x_77:
        /* <DEDUP_REMOVED lines=11> */
.L_x_80:
[----:B------:R-:W-:Y:S05]  /*2f80*/  BSYNC B1 ;  /* 0x0000000000017941 */ /* 0x000fea0003800000 */
.L_x_79:
[----:B---3--:R-:W-:Y:S01]  /*2f90*/  @!P4 IMAD R11, R46, R88, R13 ;  /* 0x000000582e0bc224 */ /* 0x008fe200078e020d */
[----:B------:R-:W-:Y:S04]  /*2fa0*/  BSSY B1, `(.L_x_81) ;  /* 0x0000006000017945 */ /* 0x000fe80003800000 */
[----:B------:R3:W-:Y:S01]  /*2fb0*/  @!P4 STG.E.U8 desc[UR36][R6.64+0x28], R11 ;  /* 0x0000280b0600c986 */ /* 0x0007e2000c101124 */
[----:B------:R-:W-:Y:S05]  /*2fc0*/  @P3 BRA `(.L_x_82) ;  /* 0x00000000000c3947 */ /* 0x000fea0003800000 */
[----:B------:R-:W5:Y:S02]  /*2fd0*/  LDG.E.U8 R98, desc[UR36][R8.64+0x29] ;  /* 0x0000292408627981 */ /* 0x000f64000c1e1100 */
[----:B-----5:R-:W-:-:S05]  /*2fe0*/  PRMT R10, R98, 0x8880, RZ ;  /* 0x00008880620a7816 */ /* 0x020fca00000000ff */
[----:B------:R-:W-:-:S07]  /*2ff0*/  IMAD R13, R10, R89, RZ ;  /* 0x000000590a0d7224 */ /* 0x000fce00078e02ff */
.L_x_82:
[----:B------:R-:W-:Y:S05]  /*3000*/  BSYNC B1 ;  /* 0x0000000000017941 */ /* 0x000fea0003800000 */
.L_x_81:
[----:B------:R-:W-:Y:S01]  /*3010*/  @!P3 IMAD R47, R47, R88, R13 ;  /* 0x000000582f2fb224 */ /* 0x000fe200078e020d */
[----:B------:R-:W-:Y:S04]  /*3020*/  BSSY B1, `(.L_x_83) ;  /* 0x0000006000017945 */ /* 0x000fe80003800000 */
[----:B------:R0:W-:Y:S01]  /*3030*/  @!P3 STG.E.U8 desc[UR36][R6.64+0x29], R47 ;  /* 0x0000292f0600b986 */ /* 0x0001e2000c101124 */
[----:B------:R-:W-:Y:S05]  /*3040*/  @P5 BRA `(.L_x_84) ;  /* 0x00000000000c5947 */ /* 0x000fea0003800000 */
[----:B------:R-:W5:Y:S02]  /*3050*/  LDG.E.U8 R98, desc[UR36][R2.64+0x30] ;  /* 0x0000302402627981 */ /* 0x000f64000c1e1100 */
[----:B-----5:R-:W-:-:S05]  /*3060*/  PRMT R10, R98, 0x8880, RZ ;  /* 0x00008880620a7816 */ /* 0x020fca00000000ff */
[----:B------:R-:W-:-:S07]  /*3070*/  IMAD R13, R10, R89, RZ ;  /* 0x000000590a0d7224 */ /* 0x000fce00078e02ff */
.L_x_84:
[----:B------:R-:W-:Y:S05]  /*3080*/  BSYNC B1 ;  /* 0x0000000000017941 */ /* 0x000fea0003800000 */
.L_x_83:
[----:B---3--:R-:W-:Y:S01]  /*3090*/  @!P5 IMAD R11, R48, R88, R13 ;  /* 0x00000058300bd224 */ /* 0x008fe200078e020d */
[----:B------:R-:W-:Y:S04]  /*30a0*/  BSSY B1, `(.L_x_85) ;  /* 0x0000006000017945 */ /* 0x000fe80003800000 */
[----:B------:R3:W-:Y:S01]  /*30b0*/  @!P5 STG.E.U8 desc[UR36][R4.64+0x30], R11 ;  /* 0x0000300b0400d986 */ /* 0x0007e2000c101124 */
[----:B------:R-:W-:Y:S05]  /*30c0*/  @P2 BRA `(.L_x_86) ;  /* 0x00000000000c2947 */ /* 0x000fea0003800000 */
[----:B------:R-:W5:Y:S02]  /*30d0*/  LDG.E.U8 R98, desc[UR36][R2.64+0x31] ;  /* 0x0000312402627981 */ /* 0x000f64000c1e1100 */
[----:B-----5:R-:W-:-:S05]  /*30e0*/  PRMT R10, R98, 0x8880, RZ ;  /* 0x00008880620a7816 */ /* 0x020fca00000000ff */
[----:B------:R-:W-:-:S07]  /*30f0*/  IMAD R13, R10, R89, RZ ;  /* 0x000000590a0d7224 */ /* 0x000fce00078e02ff */
.L_x_86:
[----:B------:R-:W-:Y:S05]  /*3100*/  BSYNC B1 ;  /* 0x0000000000017941 */ /* 0x000fea0003800000 */
.L_x_85:
        /* <DEDUP_REMOVED lines=11> */
.L_x_88:
[----:B------:R-:W-:Y:S05]  /*31c0*/  BSYNC B1 ;  /* 0x0000000000017941 */ /* 0x000fea0003800000 */
.L_x_87:
[----:B---3--:R-:W-:Y:S01]  /*31d0*/  @!P4 IMAD R11, R50, R88, R13 ;  /* 0x00000058320bc224 */ /* 0x008fe200078e020d */
[----:B------:R-:W-:Y:S04]  /*31e0*/  BSSY B1, `(.L_x_89) ;  /* 0x0000006000017945 */ /* 0x000fe80003800000 */
[----:B------:R3:W-:Y:S01]  /*31f0*/  @!P4 STG.E.U8 desc[UR36][R6.64+0x30], R11 ;  /* 0x0000300b0600c986 */ /* 0x0007e2000c101124 */
[----:B------:R-:W-:Y:S05]  /*3200*/  @P3 BRA `(.L_x_90) ;  /* 0x00000000000c3947 */ /* 0x000fea0003800000 */
[----:B------:R-:W5:Y:S02]  /*3210*/  LDG.E.U8 R98, desc[UR36][R8.64+0x31] ;  /* 0x0000312408627981 */ /* 0x000f64000c1e1100 */
[----:B-----5:R-:W-:-:S05]  /*3220*/  PRMT R10, R98, 0x8880, RZ ;  /* 0x00008880620a7816 */ /* 0x020fca00000000ff */
[----:B------:R-:W-:-:S07]  /*3230*/  IMAD R13, R10, R89, RZ ;  /* 0x000000590a0d7224 */ /* 0x000fce00078e02ff */
.L_x_90:
[----:B------:R-:W-:Y:S05]  /*3240*/  BSYNC B1 ;  /* 0x0000000000017941 */ /* 0x000fea0003800000 */
.L_x_89:
[----:B------:R-:W-:Y:S01]  /*3250*/  @!P3 IMAD R51, R51, R88, R13 ;  /* 0x000000583333b224 */ /* 0x000fe200078e020d */
[----:B------:R-:W-:Y:S04]  /*3260*/  BSSY B1, `(.L_x_91) ;  /* 0x0000006000017945 */ /* 0x000fe80003800000 */
[----:B------:R0:W-:Y:S01]  /*3270*/  @!P3 STG.E.U8 desc[UR36][R6.64+0x31], R51 ;  /* 0x000031330600b986 */ /* 0x0001e2000c101124 */
[----:B------:R-:W-:Y:S05]  /*3280*/  @P5 BRA `(.L_x_92) ;  /* 0x00000000000c5947 */ /* 0x000fea0003800000 */
[----:B------:R-:W5:Y:S02]  /*3290*/  LDG.E.U8 R98, desc[UR36][R2.64+0x38] ;  /* 0x0000382402627981 */ /* 0x000f64000c1e1100 */
[----:B-----5:R-:W-:-:S05]  /*32a0*/  PRMT R10, R98, 0x8880, RZ ;  /* 0x00008880620a7816 */ /* 0x020fca00000000ff */
[----:B------:R-:W-:-:S07]  /*32b0*/  IMAD R13, R10, R89, RZ ;  /* 0x000000590a0d7224 */ /* 0x000fce00078e02ff */
.L_x_92:
[----:B------:R-:W-:Y:S05]  /*32c0*/  BSYNC B1 ;  /* 0x0000000000017941 */ /* 0x000fea0003800000 */
.L_x_91:
[----:B---3--:R-:W-:Y:S01]  /*32d0*/  @!P5 IMAD R11, R52, R88, R13 ;  /* 0x00000058340bd224 */ /* 0x008fe200078e020d */
[----:B------:R-:W-:Y:S04]  /*32e0*/  BSSY B1, `(.L_x_93) ;  /* 0x0000006000017945 */ /* 0x000fe80003800000 */
[----:B------:R3:W-:Y:S01]  /*32f0*/  @!P5 STG.E.U8 desc[UR36][R4.64+0x38], R11 ;  /* 0x0000380b0400d986 */ /* 0x0007e2000c101124 */
[----:B------:R-:W-:Y:S05]  /*3300*/  @P2 BRA `(.L_x_94) ;  /* 0x00000000000c2947 */ /* 0x000fea0003800000 */
[----:B------:R-:W5:Y:S02]  /*3310*/  LDG.E.U8 R98, desc[UR36][R2.64+0x39] ;  /* 0x0000392402627981 */ /* 0x000f64000c1e1100 */
[----:B-----5:R-:W-:-:S05]  /*3320*/  PRMT R10, R98, 0x8880, RZ ;  /* 0x00008880620a7816 */ /* 0x020fca00000000ff */
[----:B------:R-:W-:-:S07]  /*3330*/  IMAD R13, R10, R89, RZ ;  /* 0x000000590a0d7224 */ /* 0x000fce00078e02ff */
.L_x_94:
[----:B------:R-:W-:Y:S05]  /*3340*/  BSYNC B1 ;  /* 0x0000000000017941 */ /* 0x000fea0003800000 */
.L_x_93:
        /* <DEDUP_REMOVED lines=11> */
.L_x_96:
[----:B------:R-:W-:Y:S05]  /*3400*/  BSYNC B1 ;  /* 0x0000000000017941 */ /* 0x000fea0003800000 */
.L_x_95:
[----:B---3--:R-:W-:Y:S01]  /*3410*/  @!P4 IMAD R11, R54, R88, R13 ;  /* 0x00000058360bc224 */ /* 0x008fe200078e020d */
[----:B------:R-:W-:Y:S04]  /*3420*/  BSSY B1, `(.L_x_97) ;  /* 0x0000006000017945 */ /* 0x000fe80003800000 */
[----:B------:R3:W-:Y:S01]  /*3430*/  @!P4 STG.E.U8 desc[UR36][R6.64+0x38], R11 ;  /* 0x0000380b0600c986 */ /* 0x0007e2000c101124 */
[----:B------:R-:W-:Y:S05]  /*3440*/  @P3 BRA `(.L_x_98) ;  /* 0x00000000000c3947 */ /* 0x000fea0003800000 */
[----:B------:R-:W5:Y:S02]  /*3450*/  LDG.E.U8 R98, desc[UR36][R8.64+0x39] ;  /* 0x0000392408627981 */ /* 0x000f64000c1e1100 */
[----:B-----5:R-:W-:-:S05]  /*3460*/  PRMT R10, R98, 0x8880, RZ ;  /* 0x00008880620a7816 */ /* 0x020fca00000000ff */
[----:B------:R-:W-:-:S07]  /*3470*/  IMAD R13, R10, R89, RZ ;  /* 0x000000590a0d7224 */ /* 0x000fce00078e02ff */
.L_x_98:
[----:B------:R-:W-:Y:S05]  /*3480*/  BSYNC B1 ;  /* 0x0000000000017941 */ /* 0x000fea0003800000 */
.L_x_97:
[----:B------:R-:W-:Y:S01]  /*3490*/  @!P3 IMAD R55, R55, R88, R13 ;  /* 0x000000583737b224 */ /* 0x000fe200078e020d */
[----:B------:R-:W-:Y:S04]  /*34a0*/  BSSY B1, `(.L_x_99) ;  /* 0x0000006000017945 */ /* 0x000fe80003800000 */
[----:B------:R0:W-:Y:S01]  /*34b0*/  @!P3 STG.E.U8 desc[UR36][R6.64+0x39], R55 ;  /* 0x000039370600b986 */ /* 0x0001e2000c101124 */
[----:B------:R-:W-:Y:S05]  /*34c0*/  @P5 BRA `(.L_x_100) ;  /* 0x00000000000c5947 */ /* 0x000fea0003800000 */
[----:B------:R-:W5:Y:S02]  /*34d0*/  LDG.E.U8 R98, desc[UR36][R2.64+0x40] ;  /* 0x0000402402627981 */ /* 0x000f64000c1e1100 */
[----:B-----5:R-:W-:-:S05]  /*34e0*/  PRMT R10, R98, 0x8880, RZ ;  /* 0x00008880620a7816 */ /* 0x020fca00000000ff */
[----:B------:R-:W-:-:S07]  /*34f0*/  IMAD R13, R10, R89, RZ ;  /* 0x000000590a0d7224 */ /* 0x000fce00078e02ff */
.L_x_100:
[----:B------:R-:W-:Y:S05]  /*3500*/  BSYNC B1 ;  /* 0x0000000000017941 */ /* 0x000fea0003800000 */
.L_x_99:
[----:B---3--:R-:W-:Y:S01]  /*3510*/  @!P5 IMAD R11, R56, R88, R13 ;  /* 0x00000058380bd224 */ /* 0x008fe200078e020d */
[----:B------:R-:W-:Y:S04]  /*3520*/  BSSY B1, `(.L_x_101) ;  /* 0x0000006000017945 */ /* 0x000fe80003800000 */
[----:B------:R3:W-:Y:S01]  /*3530*/  @!P5 STG.E.U8 desc[UR36][R4.64+0x40], R11 ;  /* 0x0000400b0400d986 */ /* 0x0007e2000c101124 */
[----:B------:R-:W-:Y:S05]  /*3540*/  @P2 BRA `(.L_x_102) ;  /* 0x00000000000c2947 */ /* 0x000fea0003800000 */
[----:B------:R-:W5:Y:S02]  /*3550*/  LDG.E.U8 R98, desc[UR36][R2.64+0x41] ;  /* 0x0000412402627981 */ /* 0x000f64000c1e1100 */
[----:B-----5:R-:W-:-:S05]  /*3560*/  PRMT R10, R98, 0x8880, RZ ;  /* 0x00008880620a7816 */ /* 0x020fca00000000ff */
[----:B------:R-:W-:-:S07]  /*3570*/  IMAD R13, R10, R89, RZ ;  /* 0x000000590a0d7224 */ /* 0x000fce00078e02ff */
.L_x_102:
[----:B------:R-:W-:Y:S05]  /*3580*/  BSYNC B1 ;  /* 0x0000000000017941 */ /* 0x000fea0003800000 */
.L_x_101:
        /* <DEDUP_REMOVED lines=11> */
.L_x_104:
[----:B------:R-:W-:Y:S05]  /*3640*/  BSYNC B1 ;  /* 0x0000000000017941 */ /* 0x000fea0003800000 */
.L_x_103:
[----:B---3--:R-:W-:Y:S01]  /*3650*/  @!P4 IMAD R11, R58, R88, R13 ;  /* 0x000000583a0bc224 */ /* 0x008fe200078e020d */
[----:B------:R-:W-:Y:S04]  /*3660*/  BSSY B1, `(.L_x_105) ;  /* 0x0000006000017945 */ /* 0x000fe80003800000 */
[----:B------:R3:W-:Y:S01]  /*3670*/  @!P4 STG.E.U8 desc[UR36][R6.64+0x40], R11 ;  /* 0x0000400b0600c986 */ /* 0x0007e2000c101124 */
[----:B------:R-:W-:Y:S05]  /*3680*/  @P3 BRA `(.L_x_106) ;  /* 0x00000000000c3947 */ /* 0x000fea0003800000 */
[----:B------:R-:W5:Y:S02]  /*3690*/  LDG.E.U8 R98, desc[UR36][R8.64+0x41] ;  /* 0x0000412408627981 */ /* 0x000f64000c1e1100 */
[----:B-----5:R-:W-:-:S05]  /*36a0*/  PRMT R10, R98, 0x8880, RZ ;  /* 0x00008880620a7816 */ /* 0x020fca00000000ff */
[----:B------:R-:W-:-:S07]  /*36b0*/  IMAD R13, R10, R89, RZ ;  /* 0x000000590a0d7224 */ /* 0x000fce00078e02ff */
.L_x_106:
[----:B------:R-:W-:Y:S05]  /*36c0*/  BSYNC B1 ;  /* 0x0000000000017941 */ /* 0x000fea0003800000 */
.L_x_105:
[----:B------:R-:W-:Y:S01]  /*36d0*/  @!P3 IMAD R59, R59, R88, R13 ;  /* 0x000000583b3bb224 */ /* 0x000fe200078e020d */
[----:B------:R-:W-:Y:S04]  /*36e0*/  BSSY B1, `(.L_x_107) ;  /* 0x0000006000017945 */ /* 0x000fe80003800000 */
[----:B------:R0:W-:Y:S01]  /*36f0*/  @!P3 STG.E.U8 desc[UR36][R6.64+0x41], R59 ;  /* 0x0000413b0600b986 */ /* 0x0001e2000c101124 */
[----:B------:R-:W-:Y:S05]  /*3700*/  @P5 BRA `(.L_x_108) ;  /* 0x00000000000c5947 */ /* 0x000fea0003800000 */
[----:B------:R-:W5:Y:S02]  /*3710*/  LDG.E.U8 R98, desc[UR36][R2.64+0x48] ;  /* 0x0000482402627981 */ /* 0x000f64000c1e1100 */
[----:B-----5:R-:W-:-:S05]  /*3720*/  PRMT R10, R98, 0x8880, RZ ;  /* 0x00008880620a7816 */ /* 0x020fca00000000ff */
[----:B------:R-:W-:-:S07]  /*3730*/  IMAD R13, R10, R89, RZ ;  /* 0x000000590a0d7224 */ /* 0x000fce00078e02ff */
.L_x_108:
[----:B------:R-:W-:Y:S05]  /*3740*/  BSYNC B1 ;  /* 0x0000000000017941 */ /* 0x000fea0003800000 */
.L_x_107:
[----:B---3--:R-:W-:Y:S01]  /*3750*/  @!P5 IMAD R11, R60, R88, R13 ;  /* 0x000000583c0bd224 */ /* 0x008fe200078e020d */
[----:B------:R-:W-:Y:S04]  /*3760*/  BSSY B1, `(.L_x_109) ;  /* 0x0000006000017945 */ /* 0x000fe80003800000 */
[----:B------:R3:W-:Y:S01]  /*3770*/  @!P5 STG.E.U8 desc[UR36][R4.64+0x48], R11 ;  /* 0x0000480b0400d986 */ /* 0x0007e2000c101124 */
[----:B------:R-:W-:Y:S05]  /*3780*/  @P2 BRA `(.L_x_110) ;  /* 0x00000000000c2947 */ /* 0x000fea0003800000 */
[----:B------:R-:W5:Y:S02]  /*3790*/  LDG.E.U8 R98, desc[UR36][R2.64+0x49] ;  /* 0x0000492402627981 */ /* 0x000f64000c1e1100 */
[----:B-----5:R-:W-:-:S05]  /*37a0*/  PRMT R10, R98, 0x8880, RZ ;  /* 0x00008880620a7816 */ /* 0x020fca00000000ff */
[----:B------:R-:W-:-:S07]  /*37b0*/  IMAD R13, R10, R89, RZ ;  /* 0x000000590a0d7224 */ /* 0x000fce00078e02ff */
.L_x_110:
[----:B------:R-:W-:Y:S05]  /*37c0*/  BSYNC B1 ;  /* 0x0000000000017941 */ /* 0x000fea0003800000 */
.L_x_109:
        /* <DEDUP_REMOVED lines=11> */
.L_x_112:
[----:B------:R-:W-:Y:S05]  /*3880*/  BSYNC B1 ;  /* 0x0000000000017941 */ /* 0x000fea0003800000 */
.L_x_111:
[----:B---3--:R-:W-:Y:S01]  /*3890*/  @!P4 IMAD R11, R62, R88, R13 ;  /* 0x000000583e0bc224 */ /* 0x008fe200078e020d */
[----:B------:R-:W-:Y:S04]  /*38a0*/  BSSY B1, `(.L_x_113) ;  /* 0x0000006000017945 */ /* 0x000fe80003800000 */
[----:B------:R3:W-:Y:S01]  /*38b0*/  @!P4 STG.E.U8 desc[UR36][R6.64+0x48], R11 ;  /* 0x0000480b0600c986 */ /* 0x0007e2000c101124 */
[----:B------:R-:W-:Y:S05]  /*38c0*/  @P3 BRA `(.L_x_114) ;  /* 0x00000000000c3947 */ /* 0x000fea0003800000 */
[----:B------:R-:W5:Y:S02]  /*38d0*/  LDG.E.U8 R98, desc[UR36][R8.64+0x49] ;  /* 0x0000492408627981 */ /* 0x000f64000c1e1100 */
[----:B-----5:R-:W-:-:S05]  /*38e0*/  PRMT R10, R98, 0x8880, RZ ;  /* 0x00008880620a7816 */ /* 0x020fca00000000ff */
[----:B------:R-:W-:-:S07]  /*38f0*/  IMAD R13, R10, R89, RZ ;  /* 0x000000590a0d7224 */ /* 0x000fce00078e02ff */
.L_x_114:
[----:B------:R-:W-:Y:S05]  /*3900*/  BSYNC B1 ;  /* 0x0000000000017941 */ /* 0x000fea0003800000 */
.L_x_113:
[----:B------:R-:W-:Y:S01]  /*3910*/  @!P3 IMAD R63, R63, R88, R13 ;  /* 0x000000583f3fb224 */ /* 0x000fe200078e020d */
[----:B------:R-:W-:Y:S04]  /*3920*/  BSSY B1, `(.L_x_115) ;  /* 0x0000006000017945 */ /* 0x000fe80003800000 */
[----:B------:R0:W-:Y:S01]  /*3930*/  @!P3 STG.E.U8 desc[UR36][R6.64+0x49], R63 ;  /* 0x0000493f0600b986 */ /* 0x0001e2000c101124 */
[----:B------:R-:W-:Y:S05]  /*3940*/  @P5 BRA `(.L_x_116) ;  /* 0x00000000000c5947 */ /* 0x000fea0003800000 */
[----:B------:R-:W5:Y:S02]  /*3950*/  LDG.E.U8 R98, desc[UR36][R2.64+0x50] ;  /* 0x0000502402627981 */ /* 0x000f64000c1e1100 */
[----:B-----5:R-:W-:-:S05]  /*3960*/  PRMT R10, R98, 0x8880, RZ ;  /* 0x00008880620a7816 */ /* 0x020fca00000000ff */
[----:B------:R-:W-:-:S07]  /*3970*/  IMAD R13, R10, R89, RZ ;  /* 0x000000590a0d7224 */ /* 0x000fce00078e02ff */
.L_x_116:
[----:B------:R-:W-:Y:S05]  /*3980*/  BSYNC B1 ;  /* 0x0000000000017941 */ /* 0x000fea0003800000 */
.L_x_115:
[----:B---3--:R-:W-:Y:S01]  /*3990*/  @!P5 IMAD R11, R64, R88, R13 ;  /* 0x00000058400bd224 */ /* 0x008fe200078e020d */
[----:B------:R-:W-:Y:S04]  /*39a0*/  BSSY B1, `(.L_x_117) ;  /* 0x0000006000017945 */ /* 0x000fe80003800000 */
[----:B------:R3:W-:Y:S01]  /*39b0*/  @!P5 STG.E.U8 desc[UR36][R4.64+0x50], R11 ;  /* 0x0000500b0400d986 */ /* 0x0007e2000c101124 */
[----:B------:R-:W-:Y:S05]  /*39c0*/  @P2 BRA `(.L_x_118) ;  /* 0x00000000000c2947 */ /* 0x000fea0003800000 */
[----:B------:R-:W5:Y:S02]  /*39d0*/  LDG.E.U8 R98, desc[UR36][R2.64+0x51] ;  /* 0x0000512402627981 */ /* 0x000f64000c1e1100 */
[----:B-----5:R-:W-:-:S05]  /*39e0*/  PRMT R10, R98, 0x8880, RZ ;  /* 0x00008880620a7816 */ /* 0x020fca00000000ff */
[----:B------:R-:W-:-:S07]  /*39f0*/  IMAD R13, R10, R89, RZ ;  /* 0x000000590a0d7224 */ /* 0x000fce00078e02ff */
.L_x_118:
[----:B------:R-:W-:Y:S05]  /*3a00*/  BSYNC B1 ;  /* 0x0000000000017941 */ /* 0x000fea0003800000 */
.L_x_117:
        /* <DEDUP_REMOVED lines=11> */
.L_x_120:
[----:B------:R-:W-:Y:S05]  /*3ac0*/  BSYNC B1 ;  /* 0x0000000000017941 */ /* 0x000fea0003800000 */
.L_x_119:
[----:B---3--:R-:W-:Y:S01]  /*3ad0*/  @!P4 IMAD R11, R66, R88, R13 ;  /* 0x00000058420bc224 */ /* 0x008fe200078e020d */
[----:B------:R-:W-:Y:S04]  /*3ae0*/  BSSY B1, `(.L_x_121) ;  /* 0x0000006000017945 */ /* 0x000fe80003800000 */
[----:B------:R3:W-:Y:S01]  /*3af0*/  @!P4 STG.E.U8 desc[UR36][R6.64+0x50], R11 ;  /* 0x0000500b0600c986 */ /* 0x0007e2000c101124 */
[----:B------:R-:W-:Y:S05]  /*3b00*/  @P3 BRA `(.L_x_122) ;  /* 0x00000000000c3947 */ /* 0x000fea0003800000 */
[----:B------:R-:W5:Y:S02]  /*3b10*/  LDG.E.U8 R98, desc[UR36][R8.64+0x51] ;  /* 0x0000512408627981 */ /* 0x000f64000c1e1100 */
[----:B-----5:R-:W-:-:S05]  /*3b20*/  PRMT R10, R98, 0x8880, RZ ;  /* 0x00008880620a7816 */ /* 0x020fca00000000ff */
[----:B------:R-:W-:-:S07]  /*3b30*/  IMAD R13, R10, R89, RZ ;  /* 0x000000590a0d7224 */ /* 0x000fce00078e02ff */
.L_x_122:
[----:B------:R-:W-:Y:S05]  /*3b40*/  BSYNC B1 ;  /* 0x0000000000017941 */ /* 0x000fea0003800000 */
.L_x_121:
[----:B------:R-:W-:Y:S01]  /*3b50*/  @!P3 IMAD R67, R67, R88, R13 ;  /* 0x000000584343b224 */ /* 0x000fe200078e020d */
[----:B------:R-:W-:Y:S04]  /*3b60*/  BSSY B1, `(.L_x_123) ;  /* 0x0000006000017945 */ /* 0x000fe80003800000 */
[----:B------:R0:W-:Y:S01]  /*3b70*/  @!P3 STG.E.U8 desc[UR36][R6.64+0x51], R67 ;  /* 0x000051430600b986 */ /* 0x0001e2000c101124 */
[----:B------:R-:W-:Y:S05]  /*3b80*/  @P5 BRA `(.L_x_124) ;  /* 0x00000000000c5947 */ /* 0x000fea0003800000 */
[----:B------:R-:W5:Y:S02]  /*3b90*/  LDG.E.U8 R98, desc[UR36][R2.64+0x58] ;  /* 0x0000582402627981 */ /* 0x000f64000c1e1100 */
[----:B-----5:R-:W-:-:S05]  /*3ba0*/  PRMT R10, R98, 0x8880, RZ ;  /* 0x00008880620a7816 */ /* 0x020fca00000000ff */
[----:B------:R-:W-:-:S07]  /*3bb0*/  IMAD R13, R10, R89, RZ ;  /* 0x000000590a0d7224 */ /* 0x000fce00078e02ff */
.L_x_124:
[----:B------:R-:W-:Y:S05]  /*3bc0*/  BSYNC B1 ;  /* 0x0000000000017941 */ /* 0x000fea0003800000 */
.L_x_123:
[----:B---3--:R-:W-:Y:S01]  /*3bd0*/  @!P5 IMAD R11, R68, R88, R13 ;  /* 0x00000058440bd224 */ /* 0x008fe200078e020d */
[----:B------:R-:W-:Y:S04]  /*3be0*/  BSSY B1, `(.L_x_125) ;  /* 0x0000006000017945 */ /* 0x000fe80003800000 */
[----:B------:R3:W-:Y:S01]  /*3bf0*/  @!P5 STG.E.U8 desc[UR36][R4.64+0x58], R11 ;  /* 0x0000580b0400d986 */ /* 0x0007e2000c101124 */
[----:B------:R-:W-:Y:S05]  /*3c00*/  @P2 BRA `(.L_x_126) ;  /* 0x00000000000c2947 */ /* 0x000fea0003800000 */
[----:B------:R-:W5:Y:S02]  /*3c10*/  LDG.E.U8 R98, desc[UR36][R2.64+0x59] ;  /* 0x0000592402627981 */ /* 0x000f64000c1e1100 */
[----:B-----5:R-:W-:-:S05]  /*3c20*/  PRMT R10, R98, 0x8880, RZ ;  /* 0x00008880620a7816 */ /* 0x020fca00000000ff */
[----:B------:R-:W-:-:S07]  /*3c30*/  IMAD R13, R10, R89, RZ ;  /* 0x000000590a0d7224 */ /* 0x000fce00078e02ff */
.L_x_126:
[----:B------:R-:W-:Y:S05]  /*3c40*/  BSYNC B1 ;  /* 0x0000000000017941 */ /* 0x000fea0003800000 */
.L_x_125:
        /* <DEDUP_REMOVED lines=11> */
.L_x_128:
[----:B------:R-:W-:Y:S05]  /*3d00*/  BSYNC B1 ;  /* 0x0000000000017941 */ /* 0x000fea0003800000 */
.L_x_127:
[----:B---3--:R-:W-:Y:S01]  /*3d10*/  @!P4 IMAD R11, R70, R88, R13 ;  /* 0x00000058460bc224 */ /* 0x008fe200078e020d */
[----:B------:R-:W-:Y:S04]  /*3d20*/  BSSY B1, `(.L_x_129) ;  /* 0x0000006000017945 */ /* 0x000fe80003800000 */
[----:B------:R3:W-:Y:S01]  /*3d30*/  @!P4 STG.E.U8 desc[UR36][R6.64+0x58], R11 ;  /* 0x0000580b0600c986 */ /* 0x0007e2000c101124 */
[----:B------:R-:W-:Y:S05]  /*3d40*/  @P3 BRA `(.L_x_130) ;  /* 0x00000000000c3947 */ /* 0x000fea0003800000 */
[----:B------:R-:W5:Y:S02]  /*3d50*/  LDG.E.U8 R98, desc[UR36][R8.64+0x59] ;  /* 0x0000592408627981 */ /* 0x000f64000c1e1100 */
[----:B-----5:R-:W-:-:S05]  /*3d60*/  PRMT R10, R98, 0x8880, RZ ;  /* 0x00008880620a7816 */ /* 0x020fca00000000ff */
[----:B------:R-:W-:-:S07]  /*3d70*/  IMAD R13, R10, R89, RZ ;  /* 0x000000590a0d7224 */ /* 0x000fce00078e02ff */
.L_x_130:
[----:B------:R-:W-:Y:S05]  /*3d80*/  BSYNC B1 ;  /* 0x0000000000017941 */ /* 0x000fea0003800000 */
.L_x_129:
[----:B------:R-:W-:Y:S01]  /*3d90*/  @!P3 IMAD R71, R71, R88, R13 ;  /* 0x000000584747b224 */ /* 0x000fe200078e020d */
[----:B------:R-:W-:Y:S04]  /*3da0*/  BSSY B1, `(.L_x_131) ;  /* 0x0000006000017945 */ /* 0x000fe80003800000 */
[----:B------:R0:W-:Y:S01]  /*3db0*/  @!P3 STG.E.U8 desc[UR36][R6.64+0x59], R71 ;  /* 0x000059470600b986 */ /* 0x0001e2000c101124 */
[----:B------:R-:W-:Y:S05]  /*3dc0*/  @P5 BRA `(.L_x_132) ;  /* 0x00000000000c5947 */ /* 0x000fea0003800000 */
[----:B------:R-:W5:Y:S02]  /*3dd0*/  LDG.E.U8 R98, desc[UR36][R2.64+0x60] ;  /* 0x0000602402627981 */ /* 0x000f64000c1e1100 */
[----:B-----5:R-:W-:-:S05]  /*3de0*/  PRMT R10, R98, 0x8880, RZ ;  /* 0x00008880620a7816 */ /* 0x020fca00000000ff */
[----:B------:R-:W-:-:S07]  /*3df0*/  IMAD R13, R10, R89, RZ ;  /* 0x000000590a0d7224 */ /* 0x000fce00078e02ff */
.L_x_132:
[----:B------:R-:W-:Y:S05]  /*3e00*/  BSYNC B1 ;  /* 0x0000000000017941 */ /* 0x000fea0003800000 */
.L_x_131:
[----:B---3--:R-:W-:Y:S01]  /*3e10*/  @!P5 IMAD R11, R72, R88, R13 ;  /* 0x00000058480bd224 */ /* 0x008fe200078e020d */
[----:B------:R-:W-:Y:S04]  /*3e20*/  BSSY B1, `(.L_x_133) ;  /* 0x0000006000017945 */ /* 0x000fe80003800000 */
[----:B------:R3:W-:Y:S01]  /*3e30*/  @!P5 STG.E.U8 desc[UR36][R4.64+0x60], R11 ;  /* 0x0000600b0400d986 */ /* 0x0007e2000c101124 */
[----:B------:R-:W-:Y:S05]  /*3e40*/  @P2 BRA `(.L_x_134) ;  /* 0x00000000000c2947 */ /* 0x000fea0003800000 */
[----:B------:R-:W5:Y:S02]  /*3e50*/  LDG.E.U8 R98, desc[UR36][R2.64+0x61] ;  /* 0x0000612402627981 */ /* 0x000f64000c1e1100 */
[----:B-----5:R-:W-:-:S05]  /*3e60*/  PRMT R10, R98, 0x8880, RZ ;  /* 0x00008880620a7816 */ /* 0x020fca00000000ff */
[----:B------:R-:W-:-:S07]  /*3e70*/  IMAD R13, R10, R89, RZ ;  /* 0x000000590a0d7224 */ /* 0x000fce00078e02ff */
.L_x_134:
[----:B------:R-:W-:Y:S05]  /*3e80*/  BSYNC B1 ;  /* 0x0000000000017941 */ /* 0x000fea0003800000 */
.L_x_133:
        /* <DEDUP_REMOVED lines=11> */
.L_x_136:
[----:B------:R-:W-:Y:S05]  /*3f40*/  BSYNC B1 ;  /* 0x0000000000017941 */ /* 0x000fea0003800000 */
.L_x_135:
[----:B---3--:R-:W-:Y:S01]  /*3f50*/  @!P4 IMAD R11, R74, R88, R13 ;  /* 0x000000584a0bc224 */ /* 0x008fe200078e020d */
[----:B------:R-:W-:Y:S04]  /*3f60*/  BSSY B1, `(.L_x_137) ;  /* 0x0000006000017945 */ /* 0x000fe80003800000 */
[----:B------:R3:W-:Y:S01]  /*3f70*/  @!P4 STG.E.U8 desc[UR36][R6.64+0x60], R11 ;  /* 0x0000600b0600c986 */ /* 0x0007e2000c101124 */
[----:B------:R-:W-:Y:S05]  /*3f80*/  @P3 BRA `(.L_x_138) ;  /* 0x00000000000c3947 */ /* 0x000fea0003800000 */
[----:B------:R-:W5:Y:S02]  /*3f90*/  LDG.E.U8 R98, desc[UR36][R8.64+0x61] ;  /* 0x0000612408627981 */ /* 0x000f64000c1e1100 */
[----:B-----5:R-:W-:-:S05]  /*3fa0*/  PRMT R10, R98, 0x8880, RZ ;  /* 0x00008880620a7816 */ /* 0x020fca00000000ff */
[----:B------:R-:W-:-:S07]  /*3fb0*/  IMAD R13, R10, R89, RZ ;  /* 0x000000590a0d7224 */ /* 0x000fce00078e02ff */
.L_x_138:
[----:B------:R-:W-:Y:S05]  /*3fc0*/  BSYNC B1 ;  /* 0x0000000000017941 */ /* 0x000fea0003800000 */
.L_x_137:
[----:B------:R-:W-:Y:S01]  /*3fd0*/  @!P3 IMAD R75, R75, R88, R13 ;  /* 0x000000584b4bb224 */ /* 0x000fe200078e020d */
[----:B------:R-:W-:Y:S04]  /*3fe0*/  BSSY B1, `(.L_x_139) ;  /* 0x0000006000017945 */ /* 0x000fe80003800000 */
[----:B------:R0:W-:Y:S01]  /*3ff0*/  @!P3 STG.E.U8 desc[UR36][R6.64+0x61], R75 ;  /* 0x0000614b0600b986 */ /* 0x0001e2000c101124 */
[----:B------:R-:W-:Y:S05]  /*4000*/  @P5 BRA `(.L_x_140) ;  /* 0x00000000000c5947 */ /* 0x000fea0003800000 */
[----:B------:R-:W5:Y:S02]  /*4010*/  LDG.E.U8 R98, desc[UR36][R2.64+0x68] ;  /* 0x0000682402627981 */ /* 0x000f64000c1e1100 */
[----:B-----5:R-:W-:-:S05]  /*4020*/  PRMT R10, R98, 0x8880, RZ ;  /* 0x00008880620a7816 */ /* 0x020fca00000000ff */
[----:B------:R-:W-:-:S07]  /*4030*/  IMAD R13, R10, R89, RZ ;  /* 0x000000590a0d7224 */ /* 0x000fce00078e02ff */
.L_x_140:
[----:B------:R-:W-:Y:S05]  /*4040*/  BSYNC B1 ;  /* 0x0000000000017941 */ /* 0x000fea0003800000 */
.L_x_139:
[----:B---3--:R-:W-:Y:S01]  /*4050*/  @!P5 IMAD R11, R76, R88, R13 ;  /* 0x000000584c0bd224 */ /* 0x008fe200078e020d */
[----:B------:R-:W-:Y:S04]  /*4060*/  BSSY B1, `(.L_x_141) ;  /* 0x0000006000017945 */ /* 0x000fe80003800000 */
[----:B------:R3:W-:Y:S01]  /*4070*/  @!P5 STG.E.U8 desc[UR36][R4.64+0x68], R11 ;  /* 0x0000680b0400d986 */ /* 0x0007e2000c101124 */
[----:B------:R-:W-:Y:S05]  /*4080*/  @P2 BRA `(.L_x_142) ;  /* 0x00000000000c2947 */ /* 0x000fea0003800000 */
[----:B------:R-:W5:Y:S02]  /*4090*/  LDG.E.U8 R98, desc[UR36][R2.64+0x69] ;  /* 0x0000692402627981 */ /* 0x000f64000c1e1100 */
[----:B-----5:R-:W-:-:S05]  /*40a0*/  PRMT R10, R98, 0x8880, RZ ;  /* 0x00008880620a7816 */ /* 0x020fca00000000ff */
[----:B------:R-:W-:-:S07]  /*40b0*/  IMAD R13, R10, R89, RZ ;  /* 0x000000590a0d7224 */ /* 0x000fce00078e02ff */
.L_x_142:
[----:B------:R-:W-:Y:S05]  /*40c0*/  BSYNC B1 ;  /* 0x0000000000017941 */ /* 0x000fea0003800000 */
.L_x_141:
        /* <DEDUP_REMOVED lines=11> */
.L_x_144:
[----:B------:R-:W-:Y:S05]  /*4180*/  BSYNC B1 ;  /* 0x0000000000017941 */ /* 0x000fea0003800000 */
.L_x_143:
[----:B---3--:R-:W-:Y:S01]  /*4190*/  @!P4 IMAD R11, R78, R88, R13 ;  /* 0x000000584e0bc224 */ /* 0x008fe200078e020d */
[----:B------:R-:W-:Y:S04]  /*41a0*/  BSSY B1, `(.L_x_145) ;  /* 0x0000006000017945 */ /* 0x000fe80003800000 */
[----:B------:R3:W-:Y:S01]  /*41b0*/  @!P4 STG.E.U8 desc[UR36][R6.64+0x68], R11 ;  /* 0x0000680b0600c986 */ /* 0x0007e2000c101124 */
[----:B------:R-:W-:Y:S05]  /*41c0*/  @P3 BRA `(.L_x_146) ;  /* 0x00000000000c3947 */ /* 0x000fea0003800000 */
[----:B------:R-:W5:Y:S02]  /*41d0*/  LDG.E.U8 R98, desc[UR36][R8.64+0x69] ;  /* 0x0000692408627981 */ /* 0x000f64000c1e1100 */
[----:B-----5:R-:W-:-:S05]  /*41e0*/  PRMT R10, R98, 0x8880, RZ ;  /* 0x00008880620a7816 */ /* 0x020fca00000000ff */
[----:B------:R-:W-:-:S07]  /*41f0*/  IMAD R13, R10, R89, RZ ;  /* 0x000000590a0d7224 */ /* 0x000fce00078e02ff */
.L_x_146:
[----:B------:R-:W-:Y:S05]  /*4200*/  BSYNC B1 ;  /* 0x0000000000017941 */ /* 0x000fea0003800000 */
.L_x_145:
[----:B------:R-:W-:Y:S01]  /*4210*/  @!P3 IMAD R79, R79, R88, R13 ;  /* 0x000000584f4fb224 */ /* 0x000fe200078e020d */
[----:B------:R-:W-:Y:S04]  /*4220*/  BSSY B1, `(.L_x_147) ;  /* 0x0000006000017945 */ /* 0x000fe80003800000 */
[----:B------:R0:W-:Y:S01]  /*4230*/  @!P3 STG.E.U8 desc[UR36][R6.64+0x69], R79 ;  /* 0x0000694f0600b986 */ /* 0x0001e2000c101124 */
[----:B------:R-:W-:Y:S05]  /*4240*/  @P5 BRA `(.L_x_148) ;  /* 0x00000000000c5947 */ /* 0x000fea0003800000 */
[----:B------:R-:W5:Y:S02]  /*4250*/  LDG.E.U8 R98, desc[UR36][R2.64+0x70] ;  /* 0x0000702402627981 */ /* 0x000f64000c1e1100 */
[----:B-----5:R-:W-:-:S05]  /*4260*/  PRMT R10, R98, 0x8880, RZ ;  /* 0x00008880620a7816 */ /* 0x020fca00000000ff */
[----:B------:R-:W-:-:S07]  /*4270*/  IMAD R13, R10, R89, RZ ;  /* 0x000000590a0d7224 */ /* 0x000fce00078e02ff */
.L_x_148:
[----:B------:R-:W-:Y:S05]  /*4280*/  BSYNC B1 ;  /* 0x0000000000017941 */ /* 0x000fea0003800000 */
.L_x_147:
[----:B---3--:R-:W-:Y:S01]  /*4290*/  @!P5 IMAD R11, R80, R88, R13 ;  /* 0x00000058500bd224 */ /* 0x008fe200078e020d */
[----:B------:R-:W-:Y:S04]  /*42a0*/  BSSY B1, `(.L_x_149) ;  /* 0x0000006000017945 */ /* 0x000fe80003800000 */
[----:B------:R3:W-:Y:S01]  /*42b0*/  @!P5 STG.E.U8 desc[UR36][R4.64+0x70], R11 ;  /* 0x0000700b0400d986 */ /* 0x0007e2000c101124 */
[----:B------:R-:W-:Y:S05]  /*42c0*/  @P2 BRA `(.L_x_150) ;  /* 0x00000000000c2947 */ /* 0x000fea0003800000 */
[----:B------:R-:W5:Y:S02]  /*42d0*/  LDG.E.U8 R98, desc[UR36][R2.64+0x71] ;  /* 0x0000712402627981 */ /* 0x000f64000c1e1100 */
[----:B-----5:R-:W-:-:S05]  /*42e0*/  PRMT R10, R98, 0x8880, RZ ;  /* 0x00008880620a7816 */ /* 0x020fca00000000ff */
[----:B------:R-:W-:-:S07]  /*42f0*/  IMAD R13, R10, R89, RZ ;  /* 0x000000590a0d7224 */ /* 0x000fce00078e02ff */
.L_x_150:
[----:B------:R-:W-:Y:S05]  /*4300*/  BSYNC B1 ;  /* 0x0000000000017941 */ /* 0x000fea0003800000 */
.L_x_149:
[C---:B------:R-:W-:Y:S01]  /*4310*/  ISETP.LT.OR P4, PT, R0.reuse, 0x71, !P0 ;  /* 0x000000710000780c */ /* 0x040fe20004781670 */
[----:B------:R-:W-:Y:S01]  /*4320*/  @!P2 IMAD R81, R81, R88, R13 ;  /* 0x000000585151a224 */ /* 0x000fe200078e020d */
[----:B------:R-:W-:Y:S01]  /*4330*/  BSSY B1, `(.L_x_151) ;  /* 0x000000a000017945 */ /* 0x000fe20003800000 */
[C---:B------:R-:W-:Y:S02]  /*4340*/  ISETP.LT.OR P3, PT, R0.reuse, 0x72, !P0 ;  /* 0x000000720000780c */ /* 0x040fe40004761670 */
[C---:B------:R-:W-:Y:S01]  /*4350*/  ISETP.LT.OR P5, PT, R0.reuse, 0x79, !P0 ;  /* 0x000000790000780c */ /* 0x040fe200047a1670 */
[----:B------:R0:W-:Y:S01]  /*4360*/  @!P2 STG.E.U8 desc[UR36][R4.64+0x71], R81 ;  /* 0x000071510400a986 */ /* 0x0001e2000c101124 */
[C---:B------:R-:W-:Y:S02]  /*4370*/  ISETP.LT.OR P2, PT, R0.reuse, 0x79, !P1 ;  /* 0x000000790000780c */ /* 0x040fe40004f41670 */
[----:B------:R-:W-:-:S04]  /*4380*/  ISETP.LT.OR P1, PT, R0, 0x7a, !P1 ;  /* 0x0000007a0000780c */ /* 0x000fc80004f21670 */
[----:B------:R-:W-:Y:S09]  /*4390*/  @P4 BRA `(.L_x_152) ;  /* 0x00000000000c4947 */ /* 0x000ff20003800000 */
[----:B------:R-:W5:Y:S02]  /*43a0*/  LDG.E.U8 R98, desc[UR36][R8.64+0x70] ;  /* 0x0000702408627981 */ /* 0x000f64000c1e1100 */
[----:B-----5:R-:W-:-:S05]  /*43b0*/  PRMT R10, R98, 0x8880, RZ ;  /* 0x00008880620a7816 */ /* 0x020fca00000000ff */
[----:B------:R-:W-:-:S07]  /*43c0*/  IMAD R13, R10, R89, RZ ;  /* 0x000000590a0d7224 */ /* 0x000fce00078e02ff */
.L_x_152:
[----:B------:R-:W-:Y:S05]  /*43d0*/  BSYNC B1 ;  /* 0x0000000000017941 */ /* 0x000fea0003800000 */
.L_x_151:
[----:B---3--:R-:W-:Y:S01]  /*43e0*/  @!P4 IMAD R11, R82, R88, R13 ;  /* 0x00000058520bc224 */ /* 0x008fe200078e020d */
[----:B------:R-:W-:Y:S04]  /*43f0*/  BSSY B1, `(.L_x_153) ;  /* 0x0000006000017945 */ /* 0x000fe80003800000 */
[----:B------:R3:W-:Y:S01]  /*4400*/  @!P4 STG.E.U8 desc[UR36][R6.64+0x70], R11 ;  /* 0x0000700b0600c986 */ /* 0x0007e2000c101124 */
[----:B------:R-:W-:Y:S05]  /*4410*/  @P3 BRA `(.L_x_154) ;  /* 0x00000000000c3947 */ /* 0x000fea0003800000 */
[----:B------:R-:W5:Y:S02]  /*4420*/  LDG.E.U8 R98, desc[UR36][R8.64+0x71] ;  /* 0x0000712408627981 */ /* 0x000f64000c1e1100 */
[----:B-----5:R-:W-:-:S05]  /*4430*/  PRMT R10, R98, 0x8880, RZ ;  /* 0x00008880620a7816 */ /* 0x020fca00000000ff */
[----:B------:R-:W-:-:S07]  /*4440*/  IMAD R13, R10, R89, RZ ;  /* 0x000000590a0d7224 */ /* 0x000fce00078e02ff */
.L_x_154:
[----:B------:R-:W-:Y:S05]  /*4450*/  BSYNC B1 ;  /* 0x0000000000017941 */ /* 0x000fea0003800000 */
.L_x_153:
[----:B------:R-:W-:Y:S01]  /*4460*/  @!P3 IMAD R83, R83, R88, R13 ;  /* 0x000000585353b224 */ /* 0x000fe200078e020d */
[----:B------:R-:W-:Y:S04]  /*4470*/  BSSY B1, `(.L_x_155) ;  /* 0x0000006000017945 */ /* 0x000fe80003800000 */
[----:B------:R0:W-:Y:S01]  /*4480*/  @!P3 STG.E.U8 desc[UR36][R6.64+0x71], R83 ;  /* 0x000071530600b986 */ /* 0x0001e2000c101124 */
[----:B------:R-:W-:Y:S05]  /*4490*/  @P2 BRA `(.L_x_156) ;  /* 0x00000000000c2947 */ /* 0x000fea0003800000 */
[----:B------:R-:W5:Y:S02]  /*44a0*/  LDG.E.U8 R98, desc[UR36][R2.64+0x78] ;  /* 0x0000782402627981 */ /* 0x000f64000c1e1100 */
[----:B-----5:R-:W-:-:S05]  /*44b0*/  PRMT R10, R98, 0x8880, RZ ;  /* 0x00008880620a7816 */ /* 0x020fca00000000ff */
[----:B------:R-:W-:-:S07]  /*44c0*/  IMAD R13, R10, R89, RZ ;  /* 0x000000590a0d7224 */ /* 0x000fce00078e02ff */
.L_x_156:
[----:B------:R-:W-:Y:S05]  /*44d0*/  BSYNC B1 ;  /* 0x0000000000017941 */ /* 0x000fea0003800000 */
.L_x_155:
[----:B---3--:R-:W-:Y:S01]  /*44e0*/  @!P2 IMAD R11, R84, R88, R13 ;  /* 0x00000058540ba224 */ /* 0x008fe200078e020d */
[----:B------:R-:W-:Y:S04]  /*44f0*/  BSSY B1, `(.L_x_157) ;  /* 0x0000006000017945 */ /* 0x000fe80003800000 */
[----:B------:R3:W-:Y:S01]  /*4500*/  @!P2 STG.E.U8 desc[UR36][R4.64+0x78], R11 ;  /* 0x0000780b0400a986 */ /* 0x0007e2000c101124 */
[----:B------:R-:W-:Y:S05]  /*4510*/  @P1 BRA `(.L_x_158) ;  /* 0x00000000000c1947 */ /* 0x000fea0003800000 */
[----:B------:R-:W5:Y:S02]  /*4520*/  LDG.E.U8 R98, desc[UR36][R2.64+0x79] ;  /* 0x0000792402627981 */ /* 0x000f64000c1e1100 */
[----:B-----5:R-:W-:-:S05]  /*4530*/  PRMT R10, R98, 0x8880, RZ ;  /* 0x00008880620a7816 */ /* 0x020fca00000000ff */
[----:B------:R-:W-:-:S07]  /*4540*/  IMAD R13, R10, R89, RZ ;  /* 0x000000590a0d7224 */ /* 0x000fce00078e02ff */
.L_x_158:
[----:B------:R-:W-:Y:S05]  /*4550*/  BSYNC B1 ;  /* 0x0000000000017941 */ /* 0x000fea0003800000 */
.L_x_157:
[----:B------:R-:W-:Y:S01]  /*4560*/  @!P1 IMAD R85, R85, R88, R13 ;  /* 0x0000005855559224 */ /* 0x000fe200078e020d */
[----:B------:R-:W-:Y:S04]  /*4570*/  BSSY B1, `(.L_x_159) ;  /* 0x0000006000017945 */ /* 0x000fe80003800000 */
[----:B------:R0:W-:Y:S01]  /*4580*/  @!P1 STG.E.U8 desc[UR36][R4.64+0x79], R85 ;  /* 0x0000795504009986 */ /* 0x0001e2000c101124 */
[----:B------:R-:W-:Y:S05]  /*4590*/  @P5 BRA `(.L_x_160) ;  /* 0x00000000000c5947 */ /* 0x000fea0003800000 */
[----:B------:R-:W0:Y:S02]  /*45a0*/  LDG.E.U8 R98, desc[UR36][R8.64+0x78] ;  /* 0x0000782408627981 */ /* 0x000e24000c1e1100 */
[----:B0-----:R-:W-:-:S05]  /*45b0*/  PRMT R2, R98, 0x8880, RZ ;  /* 0x0000888062027816 */ /* 0x001fca00000000ff */
[----:B------:R-:W-:-:S07]  /*45c0*/  IMAD R13, R2, R89, RZ ;  /* 0x00000059020d7224 */ /* 0x000fce00078e02ff */
.L_x_160:
[----:B------:R-:W-:Y:S05]  /*45d0*/  BSYNC B1 ;  /* 0x0000000000017941 */ /* 0x000fea0003800000 */
.L_x_159:
[----:B0-----:R-:W-:Y:S01]  /*45e0*/  @!P5 IMAD R3, R86, R88, R13 ;  /* 0x000000585603d224 */ /* 0x001fe200078e020d */
[----:B------:R-:W-:Y:S01]  /*45f0*/  ISETP.LT.OR P0, PT, R0, 0x7a, !P0 ;  /* 0x0000007a0000780c */ /* 0x000fe20004701670 */
[----:B------:R-:W-:Y:S03]  /*4600*/  BSSY B1, `(.L_x_161) ;  /* 0x0000006000017945 */ /* 0x000fe60003800000 */
[----:B------:R0:W-:Y:S09]  /*4610*/  @!P5 STG.E.U8 desc[UR36][R6.64+0x78], R3 ;  /* 0x000078030600d986 */ /* 0x0001f2000c101124 */
[----:B------:R-:W-:Y:S05]  /*4620*/  @P0 BRA `(.L_x_162) ;  /* 0x00000000000c0947 */ /* 0x000fea0003800000 */
[----:B------:R-:W5:Y:S02]  /*4630*/  LDG.E.U8 R98, desc[UR36][R8.64+0x79] ;  /* 0x0000792408627981 */ /* 0x000f64000c1e1100 */
[----:B-----5:R-:W-:-:S05]  /*4640*/  PRMT R0, R98, 0x8880, RZ ;  /* 0x0000888062007816 */ /* 0x020fca00000000ff */
[----:B------:R-:W-:-:S07]  /*4650*/  IMAD R13, R0, R89, RZ ;  /* 0x00000059000d7224 */ /* 0x000fce00078e02ff */
.L_x_162:
[----:B------:R-:W-:Y:S05]  /*4660*/  BSYNC B1 ;  /* 0x0000000000017941 */ /* 0x000fea0003800000 */
.L_x_161:
[----:B------:R-:W-:Y:S01]  /*4670*/  IMAD R13, R87, R88, R13 ;  /* 0x00000058570d7224 */ /* 0x000fe200078e020d */
[----:B------:R-:W-:Y:S06]  /*4680*/  @P0 BRA `(.L_x_163) ;  /* 0x0000000c00100947 */ /* 0x000fec0003800000 */
[----:B------:R0:W-:Y:S01]  /*4690*/  STG.E.U8 desc[UR36][R6.64+0x79], R13 ;  /* 0x0000790d06007986 */ /* 0x0001e2000c101124 */
[----:B------:R-:W-:Y:S05]  /*46a0*/  BRA `(.L_x_163) ;  /* 0x0000000c00087947 */ /* 0x000fea0003800000 */
.L_x_34:
[C---:B------:R-:W-:Y:S02]  /*46b0*/  ISETP.GE.AND P1, PT, R102.reuse, 0x1, PT ;  /* 0x000000016600780c */ /* 0x040fe40003f26270 */
[----:B------:R-:W-:Y:S02]  /*46c0*/  ISETP.GE.AND P0, PT, R102, 0x9, PT ;  /* 0x000000096600780c */ /* 0x000fe40003f06270 */
[C---:B------:R-:W-:Y:S02]  /*46d0*/  ISETP.LT.OR P4, PT, R0.reuse, 0x1, !P1 ;  /* 0x000000010000780c */ /* 0x040fe40004f81670 */
[C---:B------:R-:W-:Y:S02]  /*46e0*/  ISETP.LT.OR P3, PT, R0.reuse, 0x2, !P1 ;  /* 0x000000020000780c */ /* 0x040fe40004f61670 */
[C---:B------:R-:W-:Y:S02]  /*46f0*/  ISETP.LT.OR P2, PT, R0.reuse, 0x1, !P0 ;  /* 0x000000010000780c */ /* 0x040fe40004741670 */
[----:B------:R-:W-:-:S07]  /*4700*/  ISETP.LT.OR P5, PT, R0, 0x2, !P0 ;  /* 0x000000020000780c */ /* 0x000fce00047a1670 */
[-C--:B------:R-:W-:Y:S02]  /*4710*/  @!P4 IMAD R3, R24, R88.reuse, RZ ;  /* 0x000000581803c224 */ /* 0x080fe400078e02ff */
[-C--:B------:R-:W-:Y:S02]  /*4720*/  @!P3 IMAD R25, R25, R88.reuse, RZ ;  /* 0x000000581919b224 */ /* 0x080fe400078e02ff */
[-C--:B------:R-:W-:Y:S01]  /*4730*/  @!P2 IMAD R9, R26, R88.reuse, RZ ;  /* 0x000000581a09a224 */ /* 0x080fe200078e02ff */
[----:B------:R0:W-:Y:S01]  /*4740*/  @!P4 STG.E.U8 desc[UR36][R4.64], R3 ;  /* 0x000000030400c986 */ /* 0x0001e2000c101124 */
[C---:B------:R-:W-:Y:S01]  /*4750*/  ISETP.LT.OR P4, PT, R0.reuse, 0x9, !P1 ;  /* 0x000000090000780c */ /* 0x040fe20004f81670 */
[----:B------:R-:W-:Y:S02]  /*4760*/  @!P5 IMAD R27, R27, R88, RZ ;  /* 0x000000581b1bd224 */ /* 0x000fe400078e02ff */
[----:B------:R-:W-:Y:S01]  /*4770*/  @!P3 STG.E.U8 desc[UR36][R4.64+0x1], R25 ;  /* 0x000001190400b986 */ /* 0x000fe2000c101124 */
[----:B------:R-:W-:-:S03]  /*4780*/  ISETP.LT.OR P3, PT, R0, 0xa, !P1 ;  /* 0x0000000a0000780c */ /* 0x000fc60004f61670 */
[----:B------:R1:W-:Y:S01]  /*4790*/  @!P2 STG.E.U8 desc[UR36][R6.64], R9 ;  /* 0x000000090600a986 */ /* 0x0003e2000c101124 */
[----:B------:R-:W-:-:S03]  /*47a0*/  ISETP.LT.OR P2, PT, R0, 0x9, !P0 ;  /* 0x000000090000780c */ /* 0x000fc60004741670 */
[----:B------:R-:W-:Y:S01]  /*47b0*/  @!P5 STG.E.U8 desc[UR36][R6.64+0x1], R27 ;  /* 0x0000011b0600d986 */ /* 0x000fe2000c101124 */
[----:B------:R-:W-:Y:S01]  /*47c0*/  ISETP.LT.OR P5, PT, R0, 0xa, !P0 ;  /* 0x0000000a0000780c */ /* 0x000fe200047a1670 */
[----:B------:R-:W-:-:S04]  /*47d0*/  @!P4 IMAD R11, R28, R88, RZ ;  /* 0x000000581c0bc224 */ /* 0x000fc800078e02ff */
[-C--:B------:R-:W-:Y:S01]  /*47e0*/  @!P3 IMAD R29, R29, R88.reuse, RZ ;  /* 0x000000581d1db224 */ /* 0x080fe200078e02ff */
[----:B------:R-:W-:Y:S01]  /*47f0*/  @!P4 STG.E.U8 desc[UR36][R4.64+0x8], R11 ;  /* 0x0000080b0400c986 */ /* 0x000fe2000c101124 */
[----:B------:R-:W-:Y:S02]  /*4800*/  ISETP.LT.OR P4, PT, R0, 0x11, !P1 ;  /* 0x000000110000780c */ /* 0x000fe40004f81670 */
[-C--:B0-----:R-:W-:Y:S01]  /*4810*/  @!P2 IMAD R3, R30, R88.reuse, RZ ;  /* 0x000000581e03a224 */ /* 0x081fe200078e02ff */
[----:B------:R-:W-:Y:S01]  /*4820*/  @!P3 STG.E.U8 desc[UR36][R4.64+0x9], R29 ;  /* 0x0000091d0400b986 */ /* 0x000fe2000c101124 */
[C---:B------:R-:W-:Y:S02]  /*4830*/  ISETP.LT.OR P3, PT, R0.reuse, 0x12, !P1 ;  /* 0x000000120000780c */ /* 0x040fe40004f61670 */
[----:B------:R-:W-:Y:S01]  /*4840*/  @!P5 IMAD R31, R31, R88, RZ ;  /* 0x000000581f1fd224 */ /* 0x000fe200078e02ff */
[----:B------:R0:W-:Y:S01]  /*4850*/  @!P2 STG.E.U8 desc[UR36][R6.64+0x8], R3 ;  /* 0x000008030600a986 */ /* 0x0001e2000c101124 */
[----:B------:R-:W-:-:S03]  /*4860*/  ISETP.LT.OR P2, PT, R0, 0x11, !P0 ;  /* 0x000000110000780c */ /* 0x000fc60004741670 */
[----:B------:R-:W-:Y:S01]  /*4870*/  @!P5 STG.E.U8 desc[UR36][R6.64+0x9], R31 ;  /* 0x0000091f0600d986 */ /* 0x000fe2000c101124 */
[----:B------:R-:W-:Y:S01]  /*4880*/  ISETP.LT.OR P5, PT, R0, 0x12, !P0 ;  /* 0x000000120000780c */ /* 0x000fe200047a1670 */
[----:B-1----:R-:W-:-:S04]  /*4890*/  @!P4 IMAD R9, R32, R88, RZ ;  /* 0x000000582009c224 */ /* 0x002fc800078e02ff */
        /* <DEDUP_REMOVED lines=109> */
[----:B------:R1:W-:Y:S01]  /*4f70*/  @!P4 STG.E.U8 desc[UR36][R4.64+0x58], R11 ;  /* 0x0000580b0400c986 */ /* 0x0003e2000c101124 */
        /* <DEDUP_REMOVED lines=13> */
[-C--:B-1----:R-:W-:Y:S01]  /*5050*/  @!P2 IMAD R11, R74, R88.reuse, RZ ;  /* 0x000000584a0ba224 */ /* 0x082fe200078e02ff */
[----:B------:R-:W-:Y:S01]  /*5060*/  @!P3 STG.E.U8 desc[UR36][R4.64+0x61], R73 ;  /* 0x000061490400b986 */ /* 0x000fe2000c101124 */
[C---:B------:R-:W-:Y:S02]  /*5070*/  ISETP.LT.OR P3, PT, R0.reuse, 0x6a, !P1 ;  /* 0x0000006a0000780c */ /* 0x040fe40004f61670 */
[----:B------:R-:W-:Y:S01]  /*5080*/  @!P5 IMAD R75, R75, R88, RZ ;  /* 0x000000584b4bd224 */ /* 0x000fe200078e02ff */
[----:B------:R1:W-:Y:S01]  /*5090*/  @!P2 STG.E.U8 desc[UR36][R6.64+0x60], R11 ;  /* 0x0000600b0600a986 */ /* 0x0003e2000c101124 */
[----:B------:R-:W-:-:S03]  /*50a0*/  ISETP.LT.OR P2, PT, R0, 0x69, !P0 ;  /* 0x000000690000780c */ /* 0x000fc60004741670 */
[----:B------:R-:W-:Y:S01]  /*50b0*/  @!P5 STG.E.U8 desc[UR36][R6.64+0x61], R75 ;  /* 0x0000614b0600d986 */ /* 0x000fe2000c101124 */
[----:B------:R-:W-:Y:S01]  /*50c0*/  ISETP.LT.OR P5, PT, R0, 0x6a, !P0 ;  /* 0x0000006a0000780c */ /* 0x000fe200047a1670 */
[----:B0-----:R-:W-:-:S04]  /*50d0*/  @!P4 IMAD R3, R76, R88, RZ ;  /* 0x000000584c03c224 */ /* 0x001fc800078e02ff */
[-C--:B------:R-:W-:Y:S01]  /*50e0*/  @!P3 IMAD R77, R77, R88.reuse, RZ ;  /* 0x000000584d4db224 */ /* 0x080fe200078e02ff */
[----:B------:R0:W-:Y:S01]  /*50f0*/  @!P4 STG.E.U8 desc[UR36][R4.64+0x68], R3 ;  /* 0x000068030400c986 */ /* 0x0001e2000c101124 */
[----:B------:R-:W-:Y:S02]  /*5100*/  ISETP.LT.OR P4, PT, R0, 0x72, !P1 ;  /* 0x000000720000780c */ /* 0x000fe40004f81670 */
[-C--:B--2---:R-:W-:Y:S01]  /*5110*/  @!P2 IMAD R9, R78, R88.reuse, RZ ;  /* 0x000000584e09a224 */ /* 0x084fe200078e02ff */
[----:B------:R-:W-:Y:S01]  /*5120*/  @!P3 STG.E.U8 desc[UR36][R4.64+0x69], R77 ;  /* 0x0000694d0400b986 */ /* 0x000fe2000c101124 */
[C---:B------:R-:W-:Y:S02]  /*5130*/  ISETP.LT.OR P3, PT, R0.reuse, 0x71, !P1 ;  /* 0x000000710000780c */ /* 0x040fe40004f61670 */
[----:B------:R-:W-:Y:S01]  /*5140*/  @!P5 IMAD R79, R79, R88, RZ ;  /* 0x000000584f4fd224 */ /* 0x000fe200078e02ff */
[----:B------:R-:W-:Y:S01]  /*5150*/  @!P2 STG.E.U8 desc[UR36][R6.64+0x68], R9 ;  /* 0x000068090600a986 */ /* 0x000fe2000c101124 */
[----:B------:R-:W-:-:S03]  /*5160*/  ISETP.LT.OR P2, PT, R0, 0x71, !P0 ;  /* 0x000000710000780c */ /* 0x000fc60004741670 */
[----:B------:R-:W-:Y:S01]  /*5170*/  @!P5 STG.E.U8 desc[UR36][R6.64+0x69], R79 ;  /* 0x0000694f0600d986 */ /* 0x000fe2000c101124 */
[----:B------:R-:W-:Y:S01]  /*5180*/  ISETP.LT.OR P5, PT, R0, 0x79, !P0 ;  /* 0x000000790000780c */ /* 0x000fe200047a1670 */
[----:B------:R-:W-:-:S04]  /*5190*/  @!P4 IMAD R81, R81, R88, RZ ;  /* 0x000000585151c224 */ /* 0x000fc800078e02ff */
[-C--:B-1----:R-:W-:Y:S01]  /*51a0*/  @!P3 IMAD R11, R80, R88.reuse, RZ ;  /* 0x00000058500bb224 */ /* 0x082fe200078e02ff */
[----:B------:R-:W-:Y:S01]  /*51b0*/  @!P4 STG.E.U8 desc[UR36][R4.64+0x71], R81 ;  /* 0x000071510400c986 */ /* 0x000fe2000c101124 */
[C---:B------:R-:W-:Y:S02]  /*51c0*/  ISETP.LT.OR P4, PT, R0.reuse, 0x72, !P0 ;  /* 0x000000720000780c */ /* 0x040fe40004781670 */
[C---:B------:R-:W-:Y:S01]  /*51d0*/  ISETP.LT.OR P0, PT, R0.reuse, 0x7a, !P0 ;  /* 0x0000007a0000780c */ /* 0x040fe20004701670 */
[----:B------:R1:W-:Y:S01]  /*51e0*/  @!P3 STG.E.U8 desc[UR36][R4.64+0x70], R11 ;  /* 0x0000700b0400b986 */ /* 0x0003e2000c101124 */
[----:B------:R-:W-:Y:S01]  /*51f0*/  ISETP.LT.OR P3, PT, R0, 0x79, !P1 ;  /* 0x000000790000780c */ /* 0x000fe20004f61670 */
[----:B0-----:R-:W-:Y:S01]  /*5200*/  @!P2 IMAD R3, R82, R88, RZ ;  /* 0x000000585203a224 */ /* 0x001fe200078e02ff */
[----:B------:R-:W-:-:S04]  /*5210*/  ISETP.LT.OR P1, PT, R0, 0x7a, !P1 ;  /* 0x0000007a0000780c */ /* 0x000fc80004f21670 */
[----:B------:R0:W-:Y:S03]  /*5220*/  @!P2 STG.E.U8 desc[UR36][R6.64+0x70], R3 ;  /* 0x000070030600a986 */ /* 0x0001e6000c101124 */
[-C--:B------:R-:W-:Y:S02]  /*5230*/  @!P4 IMAD R83, R83, R88.reuse, RZ ;  /* 0x000000585353c224 */ /* 0x080fe400078e02ff */
[-C--:B-1----:R-:W-:Y:S02]  /*5240*/  @!P5 IMAD R11, R86, R88.reuse, RZ ;  /* 0x00000058560bd224 */ /* 0x082fe400078e02ff */
[-C--:B------:R-:W-:Y:S01]  /*5250*/  @!P3 IMAD R9, R84, R88.reuse, RZ ;  /* 0x000000585409b224 */ /* 0x080fe200078e02ff */
[----:B------:R0:W-:Y:S01]  /*5260*/  @!P4 STG.E.U8 desc[UR36][R6.64+0x71], R83 ;  /* 0x000071530600c986 */ /* 0x0001e2000c101124 */
[-C--:B------:R-:W-:Y:S02]  /*5270*/  @!P1 IMAD R85, R85, R88.reuse, RZ ;  /* 0x0000005855559224 */ /* 0x080fe400078e02ff */
[----:B------:R-:W-:Y:S01]  /*5280*/  @!P0 IMAD R87, R87, R88, RZ ;  /* 0x0000005857578224 */ /* 0x000fe200078e02ff */
[----:B------:R0:W-:Y:S04]  /*5290*/  @!P3 STG.E.U8 desc[UR36][R4.64+0x78], R9 ;  /* 0x000078090400b986 */ /* 0x0001e8000c101124 */
[----:B------:R0:W-:Y:S04]  /*52a0*/  @!P1 STG.E.U8 desc[UR36][R4.64+0x79], R85 ;  /* 0x0000795504009986 */ /* 0x0001e8000c101124 */
[----:B------:R0:W-:Y:S04]  /*52b0*/  @!P5 STG.E.U8 desc[UR36][R6.64+0x78], R11 ;  /* 0x0000780b0600d986 */ /* 0x0001e8000c101124 */
[----:B------:R0:W-:Y:S02]  /*52c0*/  @!P0 STG.E.U8 desc[UR36][R6.64+0x79], R87 ;  /* 0x0000795706008986 */ /* 0x0001e4000c101124 */
.L_x_163:
[----:B------:R-:W-:Y:S05]  /*52d0*/  BSYNC B0 ;  /* 0x0000000000007941 */ /* 0x000fea0003800000 */
.L_x_33:
[----:B0-----:R-:W2:Y:S01]  /*52e0*/  LDL.64 R2, [R1] ;  /* 0x0000000001027983 */ /* 0x001ea20000100a00 */
[----:B------:R-:W-:Y:S01]  /*52f0*/  ULDC.64 UR4, c[0x0][0x650] ;  /* 0x0001940000047ab9 */ /* 0x000fe20000000a00 */
[----:B------:R0:W-:Y:S01]  /*5300*/  SYNCS.ARRIVE.TRANS64.A1T0 RZ, [R96+UR47], RZ ;  /* 0x000000ff60ff79a7 */ /* 0x0001e2000810002f */
[----:B------:R-:W-:Y:S01]  /*5310*/  PRMT R0, RZ, 0x7610, R0 ;  /* 0x00007610ff007816 */ /* 0x000fe20000000000 */
[----:B------:R-:W-:Y:S02]  /*5320*/  IMAD.MOV.U32 R19, RZ, RZ, -0x1 ;  /* 0xffffffffff137424 */ /* 0x000fe400078e00ff */
[----:B------:R-:W-:Y:S01]  /*5330*/  IMAD.MOV.U32 R22, RZ, RZ, -0x1 ;  /* 0xffffffffff167424 */ /* 0x000fe200078e00ff */
[----:B--2---:R-:W-:-:S04]  /*5340*/  LEA R18, P0, R2, R18, 0x1 ;  /* 0x0000001202127211 */ /* 0x004fc800078008ff */
[----:B------:R-:W-:Y:S01]  /*5350*/  LEA.HI.X R17, R2, R17, R23, 0x1, P0 ;  /* 0x0000001102117211 */ /* 0x000fe200000f0c17 */
[----:B------:R-:W-:Y:S01]  /*5360*/  IMAD.MOV.U32 R2, RZ, RZ, -0x1 ;  /* 0xffffffffff027424 */ /* 0x000fe200078e00ff */
[----:B------:R-:W-:-:S04]  /*5370*/  ISETP.GE.U32.AND P0, PT, R18, UR4, PT ;  /* 0x0000000412007c0c */ /* 0x000fc8000bf06070 */
[----:B------:R-:W-:-:S13]  /*5380*/  ISETP.GE.U32.AND.EX P0, PT, R17, UR5, PT, P0 ;  /* 0x0000000511007c0c */ /* 0x000fda000bf06100 */
[----:B0-----:R-:W-:Y:S05]  /*5390*/  @P0 BRA `(.L_x_164) ;  /* 0x0000000400700947 */ /* 0x001fea0003800000 */
[----:B------:R-:W0:Y:S01]  /*53a0*/  S2R R10, SR_CTAID.X ;  /* 0x00000000000a7919 */ /* 0x000e220000002500 */
[----:B------:R-:W2:Y:S01]  /*53b0*/  LDC.64 R8, c[0x0][0x628] ;  /* 0x00018a00ff087b82 */ /* 0x000ea20000000a00 */
[----:B------:R-:W-:Y:S01]  /*53c0*/  ULDC UR4, c[0x0][0x150] ;  /* 0x0000540000047ab9 */ /* 0x000fe20000000800 */
[----:B----4-:R-:W-:Y:S01]  /*53d0*/  IMAD.MOV.U32 R6, RZ, RZ, R18 ;  /* 0x000000ffff067224 */ /* 0x010fe200078e0012 */
[----:B------:R-:W4:Y:S01]  /*53e0*/  S2R R20, SR_CTAID.Y ;  /* 0x0000000000147919 */ /* 0x000f220000002600 */
[----:B------:R-:W-:-:S04]  /*53f0*/  IMAD.MOV.U32 R7, RZ, RZ, R17 ;  /* 0x000000ffff077224 */ /* 0x000fc800078e0011 */
[----:B-1----:R-:W1:Y:S08]  /*5400*/  LDC R15, c[0x0][0x144] ;  /* 0x00005100ff0f7b82 */ /* 0x002e700000000800 */
[----:B------:R-:W1:Y:S08]  /*5410*/  LDC R0, c[0x0][0x630] ;  /* 0x00018c00ff007b82 */ /* 0x000e700000000800 */
[----:B------:R-:W1:Y:S01]  /*5420*/  LDC.64 R12, c[0x0][0x620] ;  /* 0x00018800ff0c7b82 */ /* 0x000e620000000a00 */
[----:B--2---:R-:W-:-:S04]  /*5430*/  ISETP.NE.U32.AND P0, PT, R8, RZ, PT ;  /* 0x000000ff0800720c */ /* 0x004fc80003f05070 */
[----:B------:R-:W-:Y:S02]  /*5440*/  ISETP.NE.AND.EX P0, PT, R9, RZ, PT, P0 ;  /* 0x000000ff0900720c */ /* 0x000fe40003f05300 */
[----:B0-----:R-:W-:-:S05]  /*5450*/  I2FP.F32.U32 R2, R10 ;  /* 0x0000000a00027245 */ /* 0x001fca0000201000 */
[----:B------:R-:W-:-:S04]  /*5460*/  FMUL R2, R2, UR4 ;  /* 0x0000000402027c20 */ /* 0x000fc80008400000 */
[----:B------:R0:W2:Y:S02]  /*5470*/  F2I.U32.TRUNC.NTZ R14, R2 ;  /* 0x00000002000e7305 */ /* 0x0000a4000020f000 */
[----:B----4-:R-:W-:Y:S05]  /*5480*/  @!P0 BRA `(.L_x_165) ;  /* 0x0000000000288947 */ /* 0x010fea0003800000 */
[----:B------:R-:W4:Y:S02]  /*5490*/  LDC R3, c[0x0][0x634] ;  /* 0x00018d00ff037b82 */ /* 0x000f240000000800 */
[----:B----4-:R-:W-:-:S05]  /*54a0*/  IADD3 R7, P0, R18, R3, RZ ;  /* 0x0000000312077210 */ /* 0x010fca0007f1e0ff */
[----:B---3--:R-:W-:-:S04]  /*54b0*/  IMAD.X R11, RZ, RZ, R17, P0 ;  /* 0x000000ffff0b7224 */ /* 0x008fc800000e0611 */
[----:B0-----:R-:W-:-:S04]  /*54c0*/  IMAD.WIDE.U32 R2, R11, R8, RZ ;  /* 0x000000080b027225 */ /* 0x001fc800078e00ff */
[----:B------:R-:W-:-:S04]  /*54d0*/  IMAD.WIDE.U32 R4, P0, R7, R9, R2 ;  /* 0x0000000907047225 */ /* 0x000fc80007800002 */
[----:B------:R-:W-:-:S04]  /*54e0*/  IMAD.WIDE.U32 R2, R7, R8, RZ ;  /* 0x0000000807027225 */ /* 0x000fc800078e00ff */
[----:B------:R-:W-:Y:S01]  /*54f0*/  IMAD.X R7, RZ, RZ, RZ, P0 ;  /* 0x000000ffff077224 */ /* 0x000fe200000e06ff */
[----:B------:R-:W-:Y:S01]  /*5500*/  IADD3 RZ, P0, R3, R4, RZ ;  /* 0x0000000403ff7210 */ /* 0x000fe20007f1e0ff */
[----:B------:R-:W-:-:S04]  /*5510*/  IMAD.MOV.U32 R6, RZ, RZ, R5 ;  /* 0x000000ffff067224 */ /* 0x000fc800078e0005 */
[----:B------:R-:W-:-:S08]  /*5520*/  IMAD.WIDE.U32.X R6, R11, R9, R6, P0 ;  /* 0x000000090b067225 */ /* 0x000fd000000e0406 */
.L_x_165:
[----:B------:R-:W4:Y:S01]  /*5530*/  LDC.64 R26, c[0x0][0x640] ;  /* 0x00019000ff1a7b82 */ /* 0x000f220000000a00 */
[-C--:B-1-3--:R-:W-:Y:S01]  /*5540*/  SHF.R.U64 R11, R6, R0.reuse, R7 ;  /* 0x00000000060b7219 */ /* 0x08afe20000001207 */
[----:B------:R-:W-:Y:S01]  /*5550*/  IMAD.MOV.U32 R19, RZ, RZ, R17 ;  /* 0x000000ffff137224 */ /* 0x000fe200078e0011 */
[----:B------:R-:W-:Y:S01]  /*5560*/  SHF.R.U32.HI R0, RZ, R0, R7 ;  /* 0x00000000ff007219 */ /* 0x000fe20000011607 */
[----:B--2---:R-:W-:Y:S01]  /*5570*/  IMAD.MOV R14, RZ, RZ, -R14 ;  /* 0x000000ffff0e7224 */ /* 0x004fe200078e0a0e */
[----:B------:R-:W-:Y:S01]  /*5580*/  IADD3 R5, P0, RZ, -R11, RZ ;  /* 0x8000000bff057210 */ /* 0x000fe20007f1e0ff */
[----:B------:R-:W-:Y:S01]  /*5590*/  ULDC UR4, c[0x0][0x154] ;  /* 0x0000550000047ab9 */ /* 0x000fe20000000800 */
[----:B------:R-:W-:Y:S01]  /*55a0*/  IMAD.MOV.U32 R7, RZ, RZ, 0x1 ;  /* 0x00000001ff077424 */ /* 0x000fe200078e00ff */
[----:B------:R-:W1:Y:S01]  /*55b0*/  LDC R4, c[0x0][0x618] ;  /* 0x00018600ff047b82 */ /* 0x000e620000000800 */
[----:B------:R-:W-:Y:S02]  /*55c0*/  IMAD R22, R15, R14, R10 ;  /* 0x0000000e0f167224 */ /* 0x000fe400078e020a */
[----:B------:R-:W-:-:S04]  /*55d0*/  IMAD.X R3, RZ, RZ, ~R0, P0 ;  /* 0x000000ffff037224 */ /* 0x000fc800000e0e00 */
[-C--:B------:R-:W-:Y:S01]  /*55e0*/  IMAD R0, R3, R12.reuse, RZ ;  /* 0x0000000c03007224 */ /* 0x080fe200078e02ff */
[----:B------:R-:W2:Y:S01]  /*55f0*/  LDC R6, c[0x0][0x608] ;  /* 0x00018200ff067b82 */ /* 0x000ea20000000800 */
[----:B0-----:R-:W-:-:S04]  /*5600*/  IMAD.WIDE.U32 R2, R5, R12, R18 ;  /* 0x0000000c05027225 */ /* 0x001fc800078e0012 */
[----:B------:R-:W-:Y:S01]  /*5610*/  IMAD R5, R5, R13, R0 ;  /* 0x0000000d05057224 */ /* 0x000fe200078e0200 */
[----:B------:R-:W-:Y:S02]  /*5620*/  I2FP.F32.U32 R0, R20 ;  /* 0x0000001400007245 */ /* 0x000fe40000201000 */
[----:B------:R-:W0:Y:S01]  /*5630*/  LDC R24, c[0x0][0x658] ;  /* 0x00019600ff187b82 */ /* 0x000e220000000800 */
[----:B------:R-:W-:Y:S01]  /*5640*/  IMAD.IADD R3, R3, 0x1, R5 ;  /* 0x0000000103037824 */ /* 0x000fe200078e0205 */
[----:B----4-:R-:W-:Y:S01]  /*5650*/  ISETP.NE.U32.AND P0, PT, R26, RZ, PT ;  /* 0x000000ff1a00720c */ /* 0x010fe20003f05070 */
[----:B------:R-:W-:Y:S01]  /*5660*/  FMUL R0, R0, UR4 ;  /* 0x0000000400007c20 */ /* 0x000fe20008400000 */
[----:B------:R-:W-:Y:S02]  /*5670*/  IMAD.MOV.U32 R5, RZ, RZ, -0x1 ;  /* 0xffffffffff057424 */ /* 0x000fe400078e00ff */
[----:B------:R-:W-:Y:S01]  /*5680*/  ISETP.NE.AND.EX P0, PT, R27, RZ, PT, P0 ;  /* 0x000000ff1b00720c */ /* 0x000fe20003f05300 */
[----:B------:R3:W4:Y:S01]  /*5690*/  F2I.U32.TRUNC.NTZ R12, R0 ;  /* 0x00000000000c7305 */ /* 0x000722000020f000 */
[----:B------:R-:W3:Y:S01]  /*56a0*/  LDC R15, c[0x0][0x148] ;  /* 0x00005200ff0f7b82 */ /* 0x000ee20000000800 */
[----:B-1----:R-:W-:-:S02]  /*56b0*/  SHF.R.U64 R10, R2, R4, R3 ;  /* 0x00000004020a7219 */ /* 0x002fc40000001203 */
[----:B------:R-:W-:-:S05]  /*56c0*/  SHF.R.U32.HI R3, RZ, R4, R3 ;  /* 0x00000004ff037219 */ /* 0x000fca0000011603 */
[----:B------:R-:W1:Y:S01]  /*56d0*/  LDC R14, c[0x0][0x600] ;  /* 0x00018000ff0e7b82 */ /* 0x000e620000000800 */
[-CC-:B--2---:R-:W-:Y:S02]  /*56e0*/  SHF.R.U64 R8, R10, R6.reuse, R3.reuse ;  /* 0x000000060a087219 */ /* 0x184fe40000001203 */
[----:B------:R-:W-:-:S05]  /*56f0*/  SHF.R.U32.HI R3, RZ, R6, R3 ;  /* 0x00000006ff037219 */ /* 0x000fca0000011603 */
[----:B------:R-:W2:Y:S01]  /*5700*/  LDC R21, c[0x0][0x648] ;  /* 0x00019200ff157b82 */ /* 0x000ea20000000800 */
[-CC-:B0-----:R-:W-:Y:S02]  /*5710*/  SHF.R.U64 R13, R8, R24.reuse, R3.reuse ;  /* 0x00000018080d7219 */ /* 0x181fe40000001203 */
[-C--:B------:R-:W-:Y:S02]  /*5720*/  SHF.L.U32 R5, R5, R24.reuse, RZ ;  /* 0x0000001805057219 */ /* 0x080fe400000006ff */
[-C--:B------:R-:W-:Y:S01]  /*5730*/  SHF.R.U32.HI R3, RZ, R24.reuse, R3 ;  /* 0x00000018ff037219 */ /* 0x080fe20000011603 */
[----:B------:R-:W-:Y:S01]  /*5740*/  IMAD.MOV.U32 R2, RZ, RZ, R13 ;  /* 0x000000ffff027224 */ /* 0x000fe200078e000d */
[----:B------:R-:W-:Y:S01]  /*5750*/  SHF.L.U32 R24, R7, R24, RZ ;  /* 0x0000001807187219 */ /* 0x000fe200000006ff */
[----:B------:R-:W0:Y:S01]  /*5760*/  LDC R25, c[0x0][0x638] ;  /* 0x00018e00ff197b82 */ /* 0x000e220000000800 */
[----:B------:R-:W-:-:S07]  /*5770*/  LOP3.LUT R19, RZ, R5, RZ, 0x33, !PT ;  /* 0x00000005ff137212 */ /* 0x000fce00078e33ff */
[----:B------:R-:W0:Y:S01]  /*5780*/  LDC R28, c[0x0][0x610] ;  /* 0x00018400ff1c7b82 */ /* 0x000e220000000800 */
[----:B----4-:R-:W-:Y:S05]  /*5790*/  @!P0 BRA `(.L_x_166) ;  /* 0x0000000000288947 */ /* 0x010fea0003800000 */
[----:B---3--:R-:W3:Y:S02]  /*57a0*/  LDC R0, c[0x0][0x64c] ;  /* 0x00019300ff007b82 */ /* 0x008ee40000000800 */
[----:B---3--:R-:W-:-:S05]  /*57b0*/  IADD3 R7, P0, R13, R0, RZ ;  /* 0x000000000d077210 */ /* 0x008fca0007f1e0ff */
        /* <DEDUP_REMOVED lines=8> */
.L_x_166:
[----:B------:R-:W4:Y:S01]  /*5840*/  LDC R4, c[0x0][0x65c] ;  /* 0x00019700ff047b82 */ /* 0x000f220000000800 */
[----:B--23--:R-:W-:Y:S01]  /*5850*/  SHF.R.U64 R0, R2, R21, R3 ;  /* 0x0000001502007219 */ /* 0x00cfe20000001203 */
[----:B-1----:R-:W-:Y:S01]  /*5860*/  VIADD R3, R14, 0xffffffff ;  /* 0xffffffff0e037836 */ /* 0x002fe20000000000 */
[----:B------:R-:W-:Y:S01]  /*5870*/  LOP3.LUT R19, R8, R19, RZ, 0xc0, !PT ;  /* 0x0000001308137212 */ /* 0x000fe200078ec0ff */
[----:B------:R-:W-:Y:S02]  /*5880*/  IMAD.MOV R12, RZ, RZ, -R12 ;  /* 0x000000ffff0c7224 */ /* 0x000fe400078e0a0c */
[----:B------:R-:W-:Y:S01]  /*5890*/  IMAD.MOV R2, RZ, RZ, -R0 ;  /* 0x000000ffff027224 */ /* 0x000fe200078e0a00 */
[----:B------:R-:W-:Y:S01]  /*58a0*/  LOP3.LUT R3, R10, R3, RZ, 0xc0, !PT ;  /* 0x000000030a037212 */ /* 0x000fe200078ec0ff */
[----:B------:R-:W-:Y:S02]  /*58b0*/  IMAD R19, R24, R0, R19 ;  /* 0x0000000018137224 */ /* 0x000fe400078e0213 */
[----:B0-----:R-:W-:-:S04]  /*58c0*/  IMAD R0, R2, R25, R13 ;  /* 0x0000001902007224 */ /* 0x001fc800078e020d */
[----:B------:R-:W-:Y:S01]  /*58d0*/  IMAD R2, R0, R14, R3 ;  /* 0x0000000e00027224 */ /* 0x000fe200078e0203 */
[----:B----4-:R-:W-:Y:S01]  /*58e0*/  ISETP.NE.AND P0, PT, R4, 0x1, PT ;  /* 0x000000010400780c */ /* 0x010fe20003f05270 */
[----:B------:R-:W-:-:S05]  /*58f0*/  IMAD.MOV.U32 R4, RZ, RZ, 0x1 ;  /* 0x00000001ff047424 */ /* 0x000fca00078e00ff */
[----:B------:R-:W-:-:S07]  /*5900*/  PRMT R0, R4, 0x7610, R0 ;  /* 0x0000761004007816 */ /* 0x000fce0000000000 */
[----:B------:R-:W-:-:S04]  /*5910*/  @P0 IMAD R22, R15, R12, R20 ;  /* 0x0000000c0f160224 */ /* 0x000fc800078e0214 */
[----:B------:R-:W-:-:S05]  /*5920*/  IMAD R19, R19, R28, R22 ;  /* 0x0000001c13137224 */ /* 0x000fca00078e0216 */
[----:B------:R-:W-:Y:S02]  /*5930*/  SEL R22, R2, R19, !P0 ;  /* 0x0000001302167207 */ /* 0x000fe40004000000 */
[----:B------:R-:W-:Y:S01]  /*5940*/  SEL R19, R19, R2, !P0 ;  /* 0x0000000213137207 */ /* 0x000fe20004000000 */
[----:B------:R-:W-:-:S07]  /*5950*/  IMAD.MOV.U32 R2, RZ, RZ, R11 ;  /* 0x000000ffff027224 */ /* 0x000fce00078e000b */
.L_x_164:
[----:B------:R-:W-:Y:S02]  /*5960*/  LOP3.LUT P0, RZ, R0, 0xff, RZ, 0xc0, !PT ;  /* 0x000000ff00ff7812 */ /* 0x000fe4000780c0ff */
[----:B------:R-:W-:-:S11]  /*5970*/  LOP3.LUT R99, R99, 0x1, RZ, 0x3c, !PT ;  /* 0x0000000163637812 */ /* 0x000fd600078e3cff */
[----:B------:R-:W-:Y:S05]  /*5980*/  @P0 BRA `(.L_x_167) ;  /* 0xffffffbc00400947 */ /* 0x000fea000383ffff */
[----:B------:R-:W-:Y:S05]  /*5990*/  EXIT ;  /* 0x000000000000794d */ /* 0x000fea0003800000 */
.L_x_14:
[----:B------:R-:W-:-:S08]  /*59a0*/  ISETP.NE.AND P0, PT, R0, RZ, PT ;  /* 0x000000ff0000720c */ /* 0x000fd00003f05270 */
[----:B0-----:R-:W0:-:S00]  /*59b0*/  USETMAXREG.DEALLOC.CTAPOOL 0x28 ;  /* 0x00000028000079c8 */ /* 0x001e0000080e0500 */
[----:B------:R-:W-:Y:S05]  /*59c0*/  @P0 EXIT ;  /* 0x000000000000094d */ /* 0x000fea0003800000 */
[----:B0-----:R-:W-:Y:S01]  /*59d0*/  LOP3.LUT P0, RZ, R8, 0xff, RZ, 0xc0, !PT ;  /* 0x000000ff08ff7812 */ /* 0x001fe2000780c0ff */
[----:B------:R-:W-:Y:S02]  /*59e0*/  IMAD.MOV.U32 R0, RZ, RZ, 0x1 ;  /* 0x00000001ff007424 */ /* 0x000fe400078e00ff */
[----:B------:R-:W-:-:S10]  /*59f0*/  IMAD.MOV.U32 R7, RZ, RZ, RZ ;  /* 0x000000ffff077224 */ /* 0x000fd400078e00ff */
[----:B------:R-:W-:Y:S05]  /*5a00*/  @!P0 BRA `(.L_x_168) ;  /* 0x0000000c001c8947 */ /* 0x000fea0003800000 */
[----:B------:R-:W-:Y:S01]  /*5a10*/  LOP3.LUT P0, RZ, R4, 0x1f, RZ, 0xc0, !PT ;  /* 0x0000001f04ff7812 */ /* 0x000fe2000780c0ff */
[----:B------:R-:W-:Y:S01]  /*5a20*/  ULDC UR5, c[0x0][0x658] ;  /* 0x0001960000057ab9 */ /* 0x000fe20000000800 */
[----:B------:R-:W-:Y:S01]  /*5a30*/  UMOV UR6, 0xffffffff ;  /* 0xffffffff00067882 */ /* 0x000fe20000000000 */
[----:B------:R-:W-:Y:S01]  /*5a40*/  BSSY B0, `(.L_x_168) ;  /* 0x00000c3000007945 */ /* 0x000fe20003800000 */
[----:B------:R-:W-:Y:S01]  /*5a50*/  USHF.L.U32 UR6, UR6, UR5, URZ ;  /* 0x0000000506067299 */ /* 0x000fe2000800063f */
[C---:B------:R-:W-:Y:S01]  /*5a60*/  ISETP.NE.AND P2, PT, R3.reuse, RZ, PT ;  /* 0x000000ff0300720c */ /* 0x040fe20003f45270 */
[----:B------:R-:W-:Y:S01]  /*5a70*/  IMAD.MOV.U32 R8, RZ, RZ, 0x1 ;  /* 0x00000001ff087424 */ /* 0x000fe200078e00ff */
[----:B------:R-:W-:Y:S01]  /*5a80*/  ISETP.NE.OR P0, PT, R3, RZ, !P0 ;  /* 0x000000ff0300720c */ /* 0x000fe20004705670 */
[----:B------:R-:W-:Y:S01]  /*5a90*/  IMAD.MOV.U32 R0, RZ, RZ, 0x1 ;  /* 0x00000001ff007424 */ /* 0x000fe200078e00ff */
[----:B------:R-:W-:Y:S01]  /*5aa0*/  LOP3.LUT R6, R16, 0x2, RZ, 0xfc, !PT ;  /* 0x0000000210067812 */ /* 0x000fe200078efcff */
[----:B------:R-:W-:Y:S01]  /*5ab0*/  IMAD.MOV.U32 R7, RZ, RZ, RZ ;  /* 0x000000ffff077224 */ /* 0x000fe200078e00ff */
[----:B------:R-:W-:Y:S01]  /*5ac0*/  ULDC UR4, c[0x0][0x600] ;  /* 0x0001800000047ab9 */ /* 0x000fe20000000800 */
[----:B------:R-:W-:Y:S01]  /*5ad0*/  UMOV UR7, 0x1 ;  /* 0x0000000100077882 */ /* 0x000fe20000000000 */
[----:B------:R-:W-:-:S02]  /*5ae0*/  UIADD3 UR19, UR40, 0x1, URZ ;  /* 0x0000000128137890 */ /* 0x000fc4000fffe03f */
[----:B------:R-:W-:Y:S02]  /*5af0*/  UIADD3 UR15, UR4, -0x1, URZ ;  /* 0xffffffff040f7890 */ /* 0x000fe4000fffe03f */
[----:B------:R-:W-:Y:S02]  /*5b00*/  USHF.L.U32 UR17, UR7, UR5, URZ ;  /* 0x0000000507117299 */ /* 0x000fe4000800063f */
[----:B------:R-:W-:Y:S01]  /*5b10*/  ULOP3.LUT UR16, URZ, UR6, URZ, 0x33, !UPT ;  /* 0x000000063f107292 */ /* 0x000fe2000f8e333f */
[----:B------:R-:W-:-:S11]  /*5b20*/  ULDC.64 UR20, c[0x0][0x198] ;  /* 0x0000660000147ab9 */ /* 0x000fd60000000a00 */
.L_x_180:
[----:B------:R-:W-:-:S03]  /*5b30*/  UMOV UR4, 0xffffffff ;  /* 0xffffffff00047882 */ /* 0x000fc60000000000 */
[----:B------:R-:W-:Y:S05]  /*5b40*/  BRA.DIV UR4, `(.L_x_169) ;  /* 0x0000001604d87947 */ /* 0x000fea000b800000 */
[----:B------:R-:W-:-:S13]  /*5b50*/  ELECT P6, URZ, PT ;  /* 0x00000000003f782f */ /* 0x000fda00038c0000 */
.L_x_207:
[----:B------:R-:W0:Y:S01]  /*5b60*/  LDC R3, c[0x0][0x28c] ;  /* 0x0000a300ff037b82 */ /* 0x000e220000000800 */
[----:B------:R-:W-:Y:S01]  /*5b70*/  BSSY B1, `(.L_x_170) ;  /* 0x0000037000017945 */ /* 0x000fe20003800000 */
[----:B0-----:R-:W-:-:S13]  /*5b80*/  ISETP.LT.OR P6, PT, R3, 0x1, !P6 ;  /* 0x000000010300780c */ /* 0x001fda00077c1670 */
[----:B------:R-:W-:Y:S05]  /*5b90*/  @P6 BRA `(.L_x_171) ;  /* 0x0000000000d06947 */ /* 0x000fea0003800000 */
[----:B------:R-:W-:Y:S02]  /*5ba0*/  IMAD.SHL.U32 R22, R22, 0x80, RZ ;  /* 0x0000008016167824 */ /* 0x000fe400078e00ff */
[----:B------:R-:W-:Y:S02]  /*5bb0*/  IMAD.SHL.U32 R19, R19, 0x40, RZ ;  /* 0x0000004013137824 */ /* 0x000fe400078e00ff */
[----:B------:R-:W-:Y:S02]  /*5bc0*/  IMAD.MOV.U32 R12, RZ, RZ, RZ ;  /* 0x000000ffff0c7224 */ /* 0x000fe400078e00ff */
[----:B------:R-:W-:Y:S02]  /*5bd0*/  IMAD.U32 R13, RZ, RZ, UR19 ;  /* 0x00000013ff0d7e24 */ /* 0x000fe4000f8e00ff */
[----:B------:R-:W-:Y:S02]  /*5be0*/  IMAD.MOV.U32 R3, RZ, RZ, R0 ;  /* 0x000000ffff037224 */ /* 0x000fe400078e0000 */
[----:B------:R-:W-:-:S07]  /*5bf0*/  IMAD.MOV.U32 R4, RZ, RZ, R7 ;  /* 0x000000ffff047224 */ /* 0x000fce00078e0007 */
.L_x_175:
[----:B------:R-:W0:Y:S01]  /*5c00*/  S2R R10, SR_CgaCtaId ;  /* 0x00000000000a7919 */ /* 0x000e220000008800 */
[----:B------:R-:W-:Y:S01]  /*5c10*/  MOV R5, 0x400 ;  /* 0x0000040000057802 */ /* 0x000fe20000000f00 */
[----:B------:R-:W1:Y:S03]  /*5c20*/  @!P2 LDC R9, c[0x0][0x500] ;  /* 0x00014000ff09ab82 */ /* 0x000e660000000800 */
[----:B0-----:R-:W-:Y:S02]  /*5c30*/  LEA R11, R10, R5, 0x18 ;  /* 0x000000050a0b7211 */ /* 0x001fe400078ec0ff */
[----:B------:R-:W-:-:S03]  /*5c40*/  SHF.L.U32 R5, R3, 0x1f, RZ ;  /* 0x0000001f03057819 */ /* 0x000fc600000006ff */
[----:B------:R-:W-:-:S04]  /*5c50*/  IMAD R10, R4, 0x8, R11 ;  /* 0x00000008040a7824 */ /* 0x000fc800078e020b */
[----:B------:R-:W0:Y:S02]  /*5c60*/  SYNCS.PHASECHK.TRANS64.TRYWAIT P1, [R10+URZ+0x90], R5 ;  /* 0x000090050a0075a7 */ /* 0x000e24000802017f */
[----:B01----:R-:W-:Y:S05]  /*5c70*/  @!P1 BRA `(.L_x_172) ;  /* 0x0000001400ac9947 */ /* 0x003fea0003800000 */
.L_x_208:
[----:B0-----:R-:W-:Y:S01]  /*5c80*/  PRMT R5, R6, 0x9910, RZ ;  /* 0x0000991006057816 */ /* 0x001fe200000000ff */
[----:B------:R0:W-:Y:S03]  /*5c90*/  @!P2 SYNCS.ARRIVE.TRANS64 RZ, [R10+URZ], R9 ;  /* 0x000000090affa9a7 */ /* 0x0001e6000800003f */
[----:B------:R-:W-:-:S13]  /*5ca0*/  ISETP.NE.AND P1, PT, R5, 0x2, PT ;  /* 0x000000020500780c */ /* 0x000fda0003f25270 */
[----:B0-----:R-:W-:Y:S05]  /*5cb0*/  @P1 BRA `(.L_x_173) ;  /* 0x0000000000041947 */ /* 0x001fea0003800000 */
[----:B------:R-:W-:Y:S01]  /*5cc0*/  BPT.TRAP 0x1 ;  /* 0x000000040000795c */ /* 0x000fe20000300000 */
.L_x_173:
[----:B------:R-:W-:Y:S05]  /*5cd0*/  @P0 BRA `(.L_x_174) ;  /* 0x0000000000040947 */ /* 0x000fea0003800000 */
[----:B------:R-:W-:Y:S01]  /*5ce0*/  BPT.TRAP 0x1 ;  /* 0x000000040000795c */ /* 0x000fe20000300000 */
.L_x_174:
[--C-:B------:R-:W-:Y:S01]  /*5cf0*/  IMAD R5, R4, 0x1000, R11.reuse ;  /* 0x0000100004057824 */ /* 0x100fe200078e020b */
[----:B------:R-:W-:Y:S01]  /*5d00*/  R2UR UR9, R10 ;  /* 0x000000000a0972ca */ /* 0x000fe200000e0000 */
[C---:B------:R-:W-:Y:S01]  /*5d10*/  IMAD R11, R4.reuse, 0x2000, R11 ;  /* 0x00002000040b7824 */ /* 0x040fe200078e020b */
[----:B------:R-:W-:Y:S01]  /*5d20*/  UIADD3 UR4, UP0, UR20, 0xf0, URZ ;  /* 0x000000f014047890 */ /* 0x000fe2000ff1e03f */
[----:B------:R-:W-:Y:S01]  /*5d30*/  VIADD R13, R13, 0xffffffff ;  /* 0xffffffff0d0d7836 */ /* 0x000fe20000000000 */
[----:B------:R-:W-:Y:S01]  /*5d40*/  R2UR UR5, R5 ;  /* 0x00000000050572ca */ /* 0x000fe200000e0000 */
[----:B------:R-:W-:Y:S01]  /*5d50*/  UIADD3 UR22, UP1, UR20, 0x1f0, URZ ;  /* 0x000001f014167890 */ /* 0x000fe2000ff3e03f */
[----:B------:R-:W-:Y:S01]  /*5d60*/  R2UR UR8, R11 ;  /* 0x000000000b0872ca */ /* 0x000fe200000e0000 */
[----:B------:R-:W-:Y:S01]  /*5d70*/  VIADD R4, R4, 0x1 ;  /* 0x0000000104047836 */ /* 0x000fe20000000000 */
[----:B------:R-:W-:Y:S01]  /*5d80*/  R2UR UR11, R19 ;  /* 0x00000000130b72ca */ /* 0x000fe200000e0000 */
[----:B------:R-:W-:Y:S01]  /*5d90*/  UIADD3.X UR23, URZ, UR21, URZ, UP1, !UPT ;  /* 0x000000153f177290 */ /* 0x000fe20008ffe43f */
[----:B------:R-:W-:Y:S01]  /*5da0*/  R2UR UR10, R12 ;  /* 0x000000000c0a72ca */ /* 0x000fe200000e0000 */
[----:B------:R-:W-:Y:S01]  /*5db0*/  UMOV UR6, 0x0 ;  /* 0x0000000000067882 */ /* 0x000fe20000000000 */
[----:B------:R-:W-:Y:S01]  /*5dc0*/  R2UR UR12, R2 ;  /* 0x00000000020c72ca */ /* 0x000fe200000e0000 */
[----:B------:R-:W-:Y:S01]  /*5dd0*/  UMOV UR7, 0x10000000 ;  /* 0x1000000000077882 */ /* 0x000fe20000000000 */
[----:B------:R-:W-:Y:S01]  /*5de0*/  R2UR UR18, R22 ;  /* 0x00000000161272ca */ /* 0x000fe200000e0000 */
[----:B------:R-:W-:Y:S01]  /*5df0*/  VIADD R12, R12, 0x40 ;  /* 0x000000400c0c7836 */ /* 0x000fe20000000000 */
[----:B------:R-:W-:Y:S01]  /*5e00*/  ISETP.GT.AND P3, PT, R13, 0x1, PT ;  /* 0x000000010d00780c */ /* 0x000fe20003f64270 */
[----:B------:R-:W-:Y:S01]  /*5e10*/  UIADD3 UR13, UR5, 0x200, URZ ;  /* 0x00000200050d7890 */ /* 0x000fe2000fffe03f */
[----:B------:R-:W-:Y:S01]  /*5e20*/  ISETP.NE.AND P1, PT, R4, 0x12, PT ;  /* 0x000000120400780c */ /* 0x000fe20003f25270 */
[----:B------:R-:W-:-:S02]  /*5e30*/  UIADD3.X UR5, URZ, UR21, URZ, UP0, !UPT ;  /* 0x000000153f057290 */ /* 0x000fc400087fe43f */
[----:B------:R-:W-:Y:S01]  /*5e40*/  UIADD3 UR14, UR8, 0x12200, URZ ;  /* 0x00012200080e7890 */ /* 0x000fe2000fffe03f */
[----:B------:R-:W-:Y:S02]  /*5e50*/  SEL R10, RZ, 0x1, P1 ;  /* 0x00000001ff0a7807 */ /* 0x000fe40000800000 */
[----:B------:R-:W-:Y:S01]  /*5e60*/  UMOV UR8, UR13 ;  /* 0x0000000d00087c82 */ /* 0x000fe20008000000 */
[----:B------:R-:W-:Y:S02]  /*5e70*/  SEL R4, R4, RZ, P1 ;  /* 0x000000ff04047207 */ /* 0x000fe40000800000 */
[----:B------:R-:W-:Y:S01]  /*5e80*/  LOP3.LUT R3, R3, R10, RZ, 0x3c, !PT ;  /* 0x0000000a03037212 */ /* 0x000fe200078e3cff */
[----:B------:R0:W-:Y:S02]  /*5e90*/  UTMALDG.3D [UR8], [UR4], desc[UR6] ;  /* 0x00000608040075b4 */ /* 0x0001e40008011000 */
[----:B0-----:R-:W-:Y:S01]  /*5ea0*/  UMOV UR8, UR14 ;  /* 0x0000000e00087c82 */ /* 0x001fe20008000000 */
[----:B------:R-:W-:-:S02]  /*5eb0*/  UMOV UR11, UR18 ;  /* 0x00000012000b7c82 */ /* 0x000fc40008000000 */
[----:B------:R0:W-:Y:S02]  /*5ec0*/  UTMALDG.3D [UR8], [UR22], desc[UR6] ;  /* 0x00000608160075b4 */ /* 0x0001e40008011000 */
[----:B0-----:R-:W-:Y:S05]  /*5ed0*/  @P3 BRA `(.L_x_175) ;  /* 0xfffffffc00483947 */ /* 0x001fea000383ffff */
.L_x_171:
[----:B------:R-:W-:Y:S05]  /*5ee0*/  BSYNC B1 ;  /* 0x0000000000017941 */ /* 0x000fea0003800000 */
.L_x_170:
[----:B------:R-:W2:Y:S01]  /*5ef0*/  LDL.64 R10, [R1] ;  /* 0x00000000010a7983 */ /* 0x000ea20000100a00 */
[----:B------:R-:W-:Y:S01]  /*5f00*/  LOP3.LUT P4, RZ, R8, 0xff, RZ, 0xc0, !PT ;  /* 0x000000ff08ff7812 */ /* 0x000fe2000788c0ff */
[----:B------:R-:W-:Y:S01]  /*5f10*/  VIADD R4, R7, UR40 ;  /* 0x0000002807047c36 */ /* 0x000fe20008000000 */
[----:B------:R-:W-:Y:S01]  /*5f20*/  ULDC.64 UR4, c[0x0][0x650] ;  /* 0x0001940000047ab9 */ /* 0x000fe20000000a00 */
[----:B------:R-:W-:Y:S01]  /*5f30*/  IMAD.U32 R7, RZ, RZ, UR40 ;  /* 0x00000028ff077e24 */ /* 0x000fe2000f8e00ff */
[----:B------:R-:W-:Y:S01]  /*5f40*/  UISETP.GE.U32.AND UP0, UPT, UR40, 0x12, UPT ;  /* 0x000000122800788c */ /* 0x000fe2000bf06070 */
[----:B------:R-:W-:Y:S01]  /*5f50*/  BSSY B1, `(.L_x_176) ;  /* 0x000006f000017945 */ /* 0x000fe20003800000 */
[----:B------:R-:W-:Y:S01]  /*5f60*/  ISETP.GT.U32.AND P1, PT, R4, 0x11, PT ;  /* 0x000000110400780c */ /* 0x000fe20003f24070 */
[----:B------:R-:W-:Y:S01]  /*5f70*/  IMAD.MOV.U32 R19, RZ, RZ, -0x1 ;  /* 0xffffffffff137424 */ /* 0x000fe200078e00ff */
[----:B------:R-:W-:Y:S01]  /*5f80*/  PRMT R8, RZ, 0x7610, R8 ;  /* 0x00007610ff087816 */ /* 0x000fe20000000008 */
[----:B------:R-:W-:Y:S01]  /*5f90*/  IMAD.MOV.U32 R22, RZ, RZ, -0x1 ;  /* 0xffffffffff167424 */ /* 0x000fe200078e00ff */
[----:B------:R-:W-:-:S02]  /*5fa0*/  ISETP.LT.U32.AND P1, PT, R7, 0x12, P1 ;  /* 0x000000120700780c */ /* 0x000fc40000f21070 */
[----:B------:R-:W-:Y:S01]  /*5fb0*/  PLOP3.LUT P3, PT, PT, PT, UP0, 0x80, 0x0 ;  /* 0x000000000000781c */ /* 0x000fe20003f6f008 */
[----:B------:R-:W0:Y:S01]  /*5fc0*/  @P4 S2R R3, SR_CgaCtaId ;  /* 0x0000000000034919 */ /* 0x000e220000008800 */
[----:B------:R-:W-:-:S04]  /*5fd0*/  @P4 MOV R2, 0x400 ;  /* 0x0000040000024802 */ /* 0x000fc80000000f00 */
[----:B0-----:R-:W-:Y:S01]  /*5fe0*/  @P4 LEA R5, R3, R2, 0x18 ;  /* 0x0000000203054211 */ /* 0x001fe200078ec0ff */
[----:B------:R-:W-:-:S03]  /*5ff0*/  IMAD.WIDE.U32 R2, R4, 0x38e38e39, RZ ;  /* 0x38e38e3904027825 */ /* 0x000fc600078e00ff */
[----:B------:R0:W-:Y:S01]  /*6000*/  @P4 SYNCS.ARRIVE.TRANS64.A1T0 RZ, [R5+URZ+0x158], RZ ;  /* 0x000158ff05ff49a7 */ /* 0x0001e2000810003f */
[----:B------:R-:W-:Y:S01]  /*6010*/  IMAD.MOV.U32 R2, RZ, RZ, -0x1 ;  /* 0xffffffffff027424 */ /* 0x000fe200078e00ff */
[----:B0-----:R-:W-:Y:S02]  /*6020*/  SHF.R.U32.HI R5, RZ, 0x2, R3 ;  /* 0x00000002ff057819 */ /* 0x001fe40000011603 */
[----:B------:R-:W-:-:S03]  /*6030*/  SEL R3, RZ, 0x1, !P1 ;  /* 0x00000001ff037807 */ /* 0x000fc60004800000 */
[----:B------:R-:W-:Y:S01]  /*6040*/  IMAD R7, R5, -0x12, R4 ;  /* 0xffffffee05077824 */ /* 0x000fe200078e0204 */
[----:B------:R-:W-:Y:S02]  /*6050*/  LOP3.LUT R0, R0, R3, RZ, 0x3c, !PT ;  /* 0x0000000300007212 */ /* 0x000fe400078e3cff */
[----:B------:R-:W-:Y:S02]  /*6060*/  PRMT R3, RZ, 0x7610, R3 ;  /* 0x00007610ff037816 */ /* 0x000fe40000000003 */
[----:B------:R-:W-:Y:S02]  /*6070*/  @P3 LOP3.LUT R0, R0, 0x1, R5, 0x78, !PT ;  /* 0x0000000100003812 */ /* 0x000fe400078e7805 */
[----:B--2---:R-:W-:-:S04]  /*6080*/  IADD3 R18, P4, R18, R10, RZ ;  /* 0x0000000a12127210 */ /* 0x004fc80007f9e0ff */
[----:B------:R-:W-:Y:S01]  /*6090*/  ISETP.GE.U32.AND P1, PT, R18, UR4, PT ;  /* 0x0000000412007c0c */ /* 0x000fe2000bf26070 */
[----:B------:R-:W-:-:S05]  /*60a0*/  IMAD.X R17, R17, 0x1, R23, P4 ;  /* 0x0000000111117824 */ /* 0x000fca00020e0617 */
[----:B------:R-:W-:-:S13]  /*60b0*/  ISETP.GE.U32.AND.EX P1, PT, R17, UR5, PT, P1 ;  /* 0x0000000511007c0c */ /* 0x000fda000bf26110 */
[----:B------:R-:W-:Y:S05]  /*60c0*/  @P1 BRA `(.L_x_177) ;  /* 0x00000004005c1947 */ /* 0x000fea0003800000 */
[----:B------:R-:W0:Y:S01]  /*60d0*/  S2R R11, SR_CTAID.X ;  /* 0x00000000000b7919 */ /* 0x000e220000002500 */
[----:B------:R-:W-:Y:S01]  /*60e0*/  ULDC.64 UR4, c[0x0][0x628] ;  /* 0x00018a0000047ab9 */ /* 0x000fe20000000a00 */
[----:B------:R-:W1:Y:S01]  /*60f0*/  LDC R12, c[0x0][0x144] ;  /* 0x00005100ff0c7b82 */ /* 0x000e620000000800 */
[----:B------:R-:W-:Y:S01]  /*6100*/  ISETP.NE.U32.AND P1, PT, RZ, UR4, PT ;  /* 0x00000004ff007c0c */ /* 0x000fe2000bf25070 */
[----:B------:R-:W2:Y:S01]  /*6110*/  S2R R9, SR_CTAID.Y ;  /* 0x0000000000097919 */ /* 0x000ea20000002600 */
[----:B------:R-:W-:Y:S01]  /*6120*/  ULDC UR6, c[0x0][0x150] ;  /* 0x0000540000067ab9 */ /* 0x000fe20000000800 */
[----:B------:R-:W-:Y:S01]  /*6130*/  ULDC UR7, c[0x0][0x630] ;  /* 0x00018c0000077ab9 */ /* 0x000fe20000000800 */
[----:B------:R-:W-:Y:S01]  /*6140*/  ISETP.NE.AND.EX P1, PT, RZ, UR5, PT, P1 ;  /* 0x00000005ff007c0c */ /* 0x000fe2000bf25310 */
[----:B------:R-:W-:Y:S01]  /*6150*/  IMAD.MOV.U32 R2, RZ, RZ, R18 ;  /* 0x000000ffff027224 */ /* 0x000fe200078e0012 */
[----:B0-----:R-:W-:-:S05]  /*6160*/  I2FP.F32.U32 R3, R11 ;  /* 0x0000000b00037245 */ /* 0x001fca0000201000 */
[----:B------:R-:W-:Y:S01]  /*6170*/  FMUL R14, R3, UR6 ;  /* 0x00000006030e7c20 */ /* 0x000fe20008400000 */
[----:B------:R-:W-:-:S05]  /*6180*/  IMAD.MOV.U32 R3, RZ, RZ, R17 ;  /* 0x000000ffff037224 */ /* 0x000fca00078e0011 */
[----:B--2---:R-:W-:Y:S05]  /*6190*/  @!P1 BRA `(.L_x_178) ;  /* 0x0000000000289947 */ /* 0x004fea0003800000 */
[----:B------:R-:W-:Y:S02]  /*61a0*/  ULDC UR6, c[0x0][0x634] ;  /* 0x00018d0000067ab9 */ /* 0x000fe40000000800 */
[----:B------:R-:W-:-:S05]  /*61b0*/  IADD3 R3, P1, R18, UR6, RZ ;  /* 0x0000000612037c10 */ /* 0x000fca000ff3e0ff */
[----:B------:R-:W-:-:S04]  /*61c0*/  IMAD.X R13, RZ, RZ, R17, P1 ;  /* 0x000000ffff0d7224 */ /* 0x000fc800008e0611 */
[----:B------:R-:W-:-:S04]  /*61d0*/  IMAD.WIDE.U32 R4, R13, UR4, RZ ;  /* 0x000000040d047c25 */ /* 0x000fc8000f8e00ff */
[----:B------:R-:W-:-:S04]  /*61e0*/  IMAD.WIDE.U32 R4, P1, R3, UR5, R4 ;  /* 0x0000000503047c25 */ /* 0x000fc8000f820004 */
[----:B------:R-:W-:-:S04]  /*61f0*/  IMAD.WIDE.U32 R2, R3, UR4, RZ ;  /* 0x0000000403027c25 */ /* 0x000fc8000f8e00ff */
[----:B------:R-:W-:Y:S01]  /*6200*/  IMAD.MOV.U32 R2, RZ, RZ, R5 ;  /* 0x000000ffff027224 */ /* 0x000fe200078e0005 */
[----:B------:R-:W-:Y:S01]  /*6210*/  IADD3 RZ, P3, R3, R4, RZ ;  /* 0x0000000403ff7210 */ /* 0x000fe20007f7e0ff */
[----:B------:R-:W-:-:S04]  /*6220*/  IMAD.X R3, RZ, RZ, RZ, P1 ;  /* 0x000000ffff037224 */ /* 0x000fc800008e06ff */
[----:B------:R-:W-:-:S08]  /*6230*/  IMAD.WIDE.U32.X R2, R13, UR5, R2, P3 ;  /* 0x000000050d027c25 */ /* 0x000fd000098e0402 */
.L_x_178:
[--C-:B------:R-:W-:Y:S01]  /*6240*/  SHF.R.U64 R10, R2, UR7, R3.reuse ;  /* 0x00000007020a7c19 */ /* 0x100fe20008001203 */
[----:B------:R-:W0:Y:S01]  /*6250*/  F2I.U32.TRUNC.NTZ R14, R14 ;  /* 0x0000000e000e7305 */ /* 0x000e22000020f000 */
[----:B------:R-:W-:Y:S01]  /*6260*/  SHF.R.U32.HI R2, RZ, UR7, R3 ;  /* 0x00000007ff027c19 */ /* 0x000fe20008011603 */
[----:B------:R-:W-:Y:S01]  /*6270*/  ULDC.64 UR4, c[0x0][0x620] ;  /* 0x0001880000047ab9 */ /* 0x000fe20000000a00 */
[----:B------:R-:W-:Y:S01]  /*6280*/  IADD3 R5, P1, RZ, -R10, RZ ;  /* 0x8000000aff057210 */ /* 0x000fe20007f3e0ff */
[----:B------:R-:W-:Y:S01]  /*6290*/  IMAD.MOV.U32 R3, RZ, RZ, R17 ;  /* 0x000000ffff037224 */ /* 0x000fe200078e0011 */
[----:B------:R-:W-:-:S03]  /*62a0*/  ULDC.64 UR6, c[0x0][0x640] ;  /* 0x0001900000067ab9 */ /* 0x000fc60000000a00 */
[----:B------:R-:W-:Y:S01]  /*62b0*/  IMAD.X R2, RZ, RZ, ~R2, P1 ;  /* 0x000000ffff027224 */ /* 0x000fe200008e0e02 */
[----:B------:R-:W-:-:S03]  /*62c0*/  ISETP.NE.U32.AND P1, PT, RZ, UR6, PT ;  /* 0x00000006ff007c0c */ /* 0x000fc6000bf25070 */
[----:B------:R-:W-:Y:S01]  /*62d0*/  IMAD R4, R2, UR4, RZ ;  /* 0x0000000402047c24 */ /* 0x000fe2000f8e02ff */
[----:B------:R-:W-:Y:S01]  /*62e0*/  ISETP.NE.AND.EX P1, PT, RZ, UR7, PT, P1 ;  /* 0x00000007ff007c0c */ /* 0x000fe2000bf25310 */
[----:B------:R-:W-:-:S04]  /*62f0*/  IMAD.MOV.U32 R2, RZ, RZ, R18 ;  /* 0x000000ffff027224 */ /* 0x000fc800078e0012 */
[----:B------:R-:W-:Y:S01]  /*6300*/  IMAD.WIDE.U32 R2, R5, UR4, R2 ;  /* 0x0000000405027c25 */ /* 0x000fe2000f8e0002 */
[----:B------:R-:W-:-:S03]  /*6310*/  ULDC UR4, c[0x0][0x618] ;  /* 0x0001860000047ab9 */ /* 0x000fc60000000800 */
[----:B------:R-:W-:Y:S01]  /*6320*/  IMAD R5, R5, UR5, R4 ;  /* 0x0000000505057c24 */ /* 0x000fe2000f8e0204 */
[----:B------:R-:W-:Y:S01]  /*6330*/  ULDC UR5, c[0x0][0x154] ;  /* 0x0000550000057ab9 */ /* 0x000fe20000000800 */
[----:B0-----:R-:W-:Y:S02]  /*6340*/  IMAD.MOV R4, RZ, RZ, -R14 ;  /* 0x000000ffff047224 */ /* 0x001fe400078e0a0e */
[----:B------:R-:W0:Y:S01]  /*6350*/  LDC R14, c[0x0][0x148] ;  /* 0x00005200ff0e7b82 */ /* 0x000e220000000800 */
[----:B------:R-:W-:Y:S02]  /*6360*/  IMAD.IADD R3, R3, 0x1, R5 ;  /* 0x0000000103037824 */ /* 0x000fe400078e0205 */
[----:B-1----:R-:W-:Y:S01]  /*6370*/  IMAD R11, R12, R4, R11 ;  /* 0x000000040c0b7224 */ /* 0x002fe200078e020b */
[----:B------:R-:W-:Y:S02]  /*6380*/  I2FP.F32.U32 R4, R9 ;  /* 0x0000000900047245 */ /* 0x000fe40000201000 */
[----:B------:R-:W-:-:S02]  /*6390*/  SHF.R.U64 R12, R2, UR4, R3 ;  /* 0x00000004020c7c19 */ /* 0x000fc40008001203 */
[----:B------:R-:W-:Y:S01]  /*63a0*/  SHF.R.U32.HI R3, RZ, UR4, R3 ;  /* 0x00000004ff037c19 */ /* 0x000fe20008011603 */
[----:B------:R-:W-:Y:S01]  /*63b0*/  FMUL R4, R4, UR5 ;  /* 0x0000000504047c20 */ /* 0x000fe20008400000 */
[----:B------:R-:W-:Y:S02]  /*63c0*/  ULDC UR4, c[0x0][0x608] ;  /* 0x0001820000047ab9 */ /* 0x000fe40000000800 */
[--C-:B------:R-:W-:Y:S01]  /*63d0*/  SHF.R.U64 R15, R12, UR4, R3.reuse ;  /* 0x000000040c0f7c19 */ /* 0x100fe20008001203 */
[----:B------:R1:W2:Y:S01]  /*63e0*/  F2I.U32.TRUNC.NTZ R20, R4 ;  /* 0x0000000400147305 */ /* 0x0002a2000020f000 */
[----:B------:R-:W-:Y:S01]  /*63f0*/  SHF.R.U32.HI R2, RZ, UR4, R3 ;  /* 0x00000004ff027c19 */ /* 0x000fe20008011603 */
[----:B------:R-:W-:-:S03]  /*6400*/  ULDC UR4, c[0x0][0x658] ;  /* 0x0001960000047ab9 */ /* 0x000fc60000000800 */
[--C-:B------:R-:W-:Y:S02]  /*6410*/  SHF.R.U64 R13, R15, UR4, R2.reuse ;  /* 0x000000040f0d7c19 */ /* 0x100fe40008001202 */
[----:B------:R-:W-:-:S03]  /*6420*/  SHF.R.U32.HI R19, RZ, UR4, R2 ;  /* 0x00000004ff137c19 */ /* 0x000fc60008011602 */
[----:B------:R-:W-:Y:S02]  /*6430*/  IMAD.MOV.U32 R2, RZ, RZ, R13 ;  /* 0x000000ffff027224 */ /* 0x000fe400078e000d */
[----:B------:R-:W-:Y:S01]  /*6440*/  IMAD.MOV.U32 R3, RZ, RZ, R19 ;  /* 0x000000ffff037224 */ /* 0x000fe200078e0013 */
[----:B-1----:R-:W-:Y:S06]  /*6450*/  @!P1 BRA `(.L_x_179) ;  /* 0x0000000000289947 */ /* 0x002fec0003800000 */
        /* <DEDUP_REMOVED lines=10> */
.L_x_179:
[----:B------:R-:W1:Y:S01]  /*6500*/  LDC R4, c[0x0][0x65c] ;  /* 0x00019700ff047b82 */ /* 0x000e620000000800 */
[----:B------:R-:W-:Y:S01]  /*6510*/  ULDC UR4, c[0x0][0x648] ;  /* 0x0001920000047ab9 */ /* 0x000fe20000000800 */
[----:B------:R-:W-:Y:S01]  /*6520*/  LOP3.LUT R15, R15, UR16, RZ, 0xc0, !PT ;  /* 0x000000100f0f7c12 */ /* 0x000fe2000f8ec0ff */
[----:B--2---:R-:W-:Y:S01]  /*6530*/  IMAD.MOV R20, RZ, RZ, -R20 ;  /* 0x000000ffff147224 */ /* 0x004fe200078e0a14 */
[----:B------:R-:W-:Y:S01]  /*6540*/  SHF.R.U64 R2, R2, UR4, R3 ;  /* 0x0000000402027c19 */ /* 0x000fe20008001203 */
[----:B------:R-:W-:Y:S01]  /*6550*/  ULDC UR4, c[0x0][0x638] ;  /* 0x00018e0000047ab9 */ /* 0x000fe20000000800 */
[----:B------:R-:W-:Y:S01]  /*6560*/  LOP3.LUT R12, R12, UR15, RZ, 0xc0, !PT ;  /* 0x0000000f0c0c7c12 */ /* 0x000fe2000f8ec0ff */
[----:B------:R-:W-:Y:S01]  /*6570*/  ULDC UR5, c[0x0][0x610] ;  /* 0x0001840000057ab9 */ /* 0x000fe20000000800 */
[----:B------:R-:W-:Y:S01]  /*6580*/  IMAD.MOV.U32 R3, RZ, RZ, 0x1 ;  /* 0x00000001ff037424 */ /* 0x000fe200078e00ff */
[----:B-1----:R-:W-:Y:S01]  /*6590*/  ISETP.NE.AND P1, PT, R4, 0x1, PT ;  /* 0x000000010400780c */ /* 0x002fe20003f25270 */
[----:B------:R-:W-:-:S02]  /*65a0*/  IMAD.MOV R4, RZ, RZ, -R2 ;  /* 0x000000ffff047224 */ /* 0x000fc400078e0a02 */
[----:B------:R-:W-:Y:S02]  /*65b0*/  IMAD R2, R2, UR17, R15 ;  /* 0x0000001102027c24 */ /* 0x000fe4000f8e020f */
[----:B------:R-:W-:Y:S01]  /*65c0*/  IMAD R13, R4, UR4, R13 ;  /* 0x00000004040d7c24 */ /* 0x000fe2000f8e020d */
[----:B------:R-:W-:-:S07]  /*65d0*/  ULDC UR4, c[0x0][0x600] ;  /* 0x0001800000047ab9 */ /* 0x000fce0000000800 */
[----:B0-----:R-:W-:-:S04]  /*65e0*/  @P1 IMAD R11, R14, R20, R9 ;  /* 0x000000140e0b1224 */ /* 0x001fc800078e0209 */
[----:B------:R-:W-:Y:S02]  /*65f0*/  IMAD R11, R2, UR5, R11 ;  /* 0x00000005020b7c24 */ /* 0x000fe4000f8e020b */
[----:B------:R-:W-:-:S05]  /*6600*/  IMAD R2, R13, UR4, R12 ;  /* 0x000000040d027c24 */ /* 0x000fca000f8e020c */
[----:B------:R-:W-:Y:S02]  /*6610*/  SEL R22, R2, R11, !P1 ;  /* 0x0000000b02167207 */ /* 0x000fe40004800000 */
[----:B------:R-:W-:Y:S01]  /*6620*/  SEL R19, R11, R2, !P1 ;  /* 0x000000020b137207 */ /* 0x000fe20004800000 */
[----:B------:R-:W-:-:S07]  /*6630*/  IMAD.MOV.U32 R2, RZ, RZ, R10 ;  /* 0x000000ffff027224 */ /* 0x000fce00078e000a */
.L_x_177:
[----:B------:R-:W-:Y:S05]  /*6640*/  BSYNC B1 ;  /* 0x0000000000017941 */ /* 0x000fea0003800000 */
.L_x_176:
[----:B------:R-:W-:-:S13]  /*6650*/  LOP3.LUT P1, RZ, R3, 0xff, RZ, 0xc0, !PT ;  /* 0x000000ff03ff7812 */ /* 0x000fda000782c0ff */
[----:B------:R-:W-:Y:S05]  /*6660*/  @P1 BRA `(.L_x_180) ;  /* 0xfffffff400301947 */ /* 0x000fea000383ffff */
[----:B------:R-:W-:Y:S05]  /*6670*/  BSYNC B0 ;  /* 0x0000000000007941 */ /* 0x000fea0003800000 */
.L_x_168:
[----:B------:R-:W-:-:S03]  /*6680*/  UMOV UR4, 0xffffffff ;  /* 0xffffffff00047882 */ /* 0x000fc60000000000 */
[----:B------:R-:W-:Y:S05]  /*6690*/  BRA.DIV UR4, `(.L_x_181) ;  /* 0x0000000e04387947 */ /* 0x000fea000b800000 */
[----:B------:R-:W-:-:S13]  /*66a0*/  ELECT P6, URZ, PT ;  /* 0x00000000003f782f */ /* 0x000fda00038c0000 */
.L_x_211:
[----:B------:R-:W-:Y:S04]  /*66b0*/  BSSY B0, `(.L_x_182) ;  /* 0x00000a9000007945 */ /* 0x000fe80003800000 */
[----:B------:R-:W-:Y:S05]  /*66c0*/  @!P6 BRA `(.L_x_183) ;  /* 0x00000008009ce947 */ /* 0x000fea0003800000 */
[----:B------:R-:W-:-:S04]  /*66d0*/  LOP3.LUT R16, R16, 0x2, RZ, 0xfc, !PT ;  /* 0x0000000210107812 */ /* 0x000fc800078efcff */
[----:B------:R-:W-:-:S13]  /*66e0*/  ISETP.NE.AND P0, PT, R16, 0x3, PT ;  /* 0x000000031000780c */ /* 0x000fda0003f05270 */
[----:B------:R-:W-:Y:S05]  /*66f0*/  @!P0 BRA `(.L_x_184) ;  /* 0x0000000000048947 */ /* 0x000fea0003800000 */
[----:B------:R-:W-:Y:S01]  /*6700*/  BPT.TRAP 0x1 ;  /* 0x000000040000795c */ /* 0x000fe20000300000 */
.L_x_184:
[----:B------:R-:W0:Y:S01]  /*6710*/  S2R R3, SR_CgaCtaId ;  /* 0x0000000000037919 */ /* 0x000e220000008800 */
[----:B------:R-:W-:Y:S02]  /*6720*/  MOV R2, 0x400 ;  /* 0x0000040000027802 */ /* 0x000fe40000000f00 */
[----:B------:R-:W-:Y:S02]  /*6730*/  SHF.L.U32 R4, R0, 0x1f, RZ ;  /* 0x0000001f00047819 */ /* 0x000fe400000006ff */
[----:B0-----:R-:W-:-:S05]  /*6740*/  LEA R2, R3, R2, 0x18 ;  /* 0x0000000203027211 */ /* 0x001fca00078ec0ff */
[----:B------:R-:W-:-:S04]  /*6750*/  VIADD R2, R2, 0x90 ;  /* 0x0000009002027836 */ /* 0x000fc80000000000 */
[C---:B------:R-:W-:Y:S02]  /*6760*/  IMAD R9, R7.reuse, 0x8, R2 ;  /* 0x0000000807097824 */ /* 0x040fe400078e0202 */
[----:B------:R-:W-:Y:S02]  /*6770*/  VIADD R7, R7, 0x1 ;  /* 0x0000000107077836 */ /* 0x000fe40000000000 */
[----:B------:R-:W0:Y:S03]  /*6780*/  SYNCS.PHASECHK.TRANS64.TRYWAIT P0, [R9+URZ], R4 ;  /* 0x00000004090075a7 */ /* 0x000e26000800017f */
[----:B------:R-:W-:-:S04]  /*6790*/  ISETP.NE.AND P1, PT, R7, 0x12, PT ;  /* 0x000000120700780c */ /* 0x000fc80003f25270 */
[----:B------:R-:W-:Y:S02]  /*67a0*/  SEL R3, RZ, 0x1, P1 ;  /* 0x00000001ff037807 */ /* 0x000fe40000800000 */
[----:B------:R-:W-:Y:S02]  /*67b0*/  SEL R7, R7, RZ, P1 ;  /* 0x000000ff07077207 */ /* 0x000fe40000800000 */
[----:B------:R-:W-:-:S03]  /*67c0*/  LOP3.LUT R6, R0, R3, RZ, 0x3c, !PT ;  /* 0x0000000300067212 */ /* 0x000fc600078e3cff */
[----:B------:R-:W-:Y:S01]  /*67d0*/  IMAD R8, R7, 0x8, R2 ;  /* 0x0000000807087824 */ /* 0x000fe200078e0202 */
[----:B------:R-:W-:Y:S01]  /*67e0*/  SHF.L.U32 R5, R6, 0x1f, RZ ;  /* 0x0000001f06057819 */ /* 0x000fe200000006ff */
[----:B0-----:R-:W-:Y:S06]  /*67f0*/  @!P0 BRA `(.L_x_185) ;  /* 0x0000000c00008947 */ /* 0x001fec0003800000 */
.L_x_212:
[----:B------:R-:W1:Y:S01]  /*6800*/  SYNCS.PHASECHK.TRANS64.TRYWAIT P0, [R8+URZ], R5 ;  /* 0x00000005080075a7 */ /* 0x000e62000800017f */
[----:B------:R-:W-:-:S05]  /*6810*/  VIADD R0, R7, 0x1 ;  /* 0x0000000107007836 */ /* 0x000fca0000000000 */
[----:B------:R-:W-:-:S04]  /*6820*/  ISETP.NE.AND P1, PT, R0, 0x12, PT ;  /* 0x000000120000780c */ /* 0x000fc80003f25270 */
[----:B------:R-:W-:Y:S02]  /*6830*/  SEL R3, RZ, 0x1, P1 ;  /* 0x00000001ff037807 */ /* 0x000fe40000800000 */
[----:B------:R-:W-:Y:S02]  /*6840*/  SEL R7, R0, RZ, P1 ;  /* 0x000000ff00077207 */ /* 0x000fe40000800000 */
[----:B------:R-:W-:-:S03]  /*6850*/  LOP3.LUT R6, R6, R3, RZ, 0x3c, !PT ;  /* 0x0000000306067212 */ /* 0x000fc600078e3cff */
[----:B0-----:R-:W-:Y:S01]  /*6860*/  IMAD R9, R7, 0x8, R2 ;  /* 0x0000000807097824 */ /* 0x001fe200078e0202 */
[----:B------:R-:W-:Y:S01]  /*6870*/  SHF.L.U32 R4, R6, 0x1f, RZ ;  /* 0x0000001f06047819 */ /* 0x000fe200000006ff */
[----:B-1----:R-:W-:Y:S06]  /*6880*/  @!P0 BRA `(.L_x_186) ;  /* 0x0000000800f08947 */ /* 0x002fec0003800000 */
.L_x_213:
        /* <DEDUP_REMOVED lines=9> */
.L_x_214:
        /* <DEDUP_REMOVED lines=9> */
.L_x_215:
        /* <DEDUP_REMOVED lines=9> */
.L_x_216:
        /* <DEDUP_REMOVED lines=9> */
.L_x_217:
        /* <DEDUP_REMOVED lines=9> */
.L_x_218:
        /* <DEDUP_REMOVED lines=9> */
.L_x_219:
        /* <DEDUP_REMOVED lines=9> */
.L_x_220:
        /* <DEDUP_REMOVED lines=9> */
.L_x_221:
        /* <DEDUP_REMOVED lines=9> */
.L_x_222:
        /* <DEDUP_REMOVED lines=9> */
.L_x_223:
        /* <DEDUP_REMOVED lines=9> */
.L_x_224:
        /* <DEDUP_REMOVED lines=9> */
.L_x_225:
        /* <DEDUP_REMOVED lines=9> */
.L_x_226:
[----:B------:R-:W1:Y:S01]  /*6fe0*/  SYNCS.PHASECHK.TRANS64.TRYWAIT P0, [R8+URZ], R5 ;  /* 0x00000005080075a7 */ /* 0x000e62000800017f */
[----:B------:R-:W-:-:S05]  /*6ff0*/  VIADD R0, R7, 0x1 ;  /* 0x0000000107007836 */ /* 0x000fca0000000000 */
[----:B------:R-:W-:-:S04]  /*7000*/  ISETP.NE.AND P1, PT, R0, 0x12, PT ;  /* 0x000000120000780c */ /* 0x000fc80003f25270 */
[----:B------:R-:W-:Y:S02]  /*7010*/  SEL R3, RZ, 0x1, P1 ;  /* 0x00000001ff037807 */ /* 0x000fe40000800000 */
[----:B------:R-:W-:Y:S02]  /*7020*/  SEL R7, R0, RZ, P1 ;  /* 0x000000ff00077207 */ /* 0x000fe40000800000 */
[----:B0-----:R-:W-:-:S03]  /*7030*/  LOP3.LUT R9, R6, R3, RZ, 0x3c, !PT ;  /* 0x0000000306097212 */ /* 0x001fc600078e3cff */
[----:B------:R-:W-:Y:S01]  /*7040*/  IMAD R11, R7, 0x8, R2 ;  /* 0x00000008070b7824 */ /* 0x000fe200078e0202 */
[----:B------:R-:W-:Y:S01]  /*7050*/  SHF.L.U32 R6, R9, 0x1f, RZ ;  /* 0x0000001f09067819 */ /* 0x000fe200000006ff */
[----:B-1----:R-:W-:Y:S06]  /*7060*/  @!P0 BRA `(.L_x_200) ;  /* 0x0000000800108947 */ /* 0x002fec0003800000 */
.L_x_227:
[----:B------:R-:W1:Y:S01]  /*7070*/  SYNCS.PHASECHK.TRANS64.TRYWAIT P0, [R11+URZ], R6 ;  /* 0x000000060b0075a7 */ /* 0x000e62000800017f */
[----:B------:R-:W-:-:S05]  /*7080*/  VIADD R0, R7, 0x1 ;  /* 0x0000000107007836 */ /* 0x000fca0000000000 */
[----:B------:R-:W-:-:S04]  /*7090*/  ISETP.NE.AND P1, PT, R0, 0x12, PT ;  /* 0x000000120000780c */ /* 0x000fc80003f25270 */
[----:B------:R-:W-:Y:S02]  /*70a0*/  SEL R4, RZ, 0x1, P1 ;  /* 0x00000001ff047807 */ /* 0x000fe40000800000 */
[----:B------:R-:W-:Y:S02]  /*70b0*/  SEL R3, R0, RZ, P1 ;  /* 0x000000ff00037207 */ /* 0x000fe40000800000 */
[----:B------:R-:W-:Y:S01]  /*70c0*/  LOP3.LUT R0, R9, R4, RZ, 0x3c, !PT ;  /* 0x0000000409007212 */ /* 0x000fe200078e3cff */
[----:B-1----:R-:W-:Y:S06]  /*70d0*/  @!P0 BRA `(.L_x_201) ;  /* 0x0000000800088947 */ /* 0x002fec0003800000 */
.L_x_228:
[----:B------:R-:W-:Y:S01]  /*70e0*/  IMAD R3, R3, 0x8, R2 ;  /* 0x0000000803037824 */ /* 0x000fe200078e0202 */
[----:B------:R-:W-:-:S07]  /*70f0*/  SHF.L.U32 R0, R0, 0x1f, RZ ;  /* 0x0000001f00007819 */ /* 0x000fce00000006ff */
.L_x_202:
[----:B--2---:R2:W3:Y:S02]  /*7100*/  SYNCS.PHASECHK.TRANS64.TRYWAIT P0, [R3+URZ], R0 ;  /* 0x00000000030075a7 */ /* 0x0044e4000800017f */
[----:B---3--:R-:W-:Y:S05]  /*7110*/  @!P0 NANOSLEEP.SYNCS 0x989680 ;  /* 0x009896800000895d */ /* 0x008fea0003900000 */
[----:B------:R-:W3:Y:S02]  /*7120*/  @!P0 SYNCS.PHASECHK.TRANS64 P0, [R3+URZ], R0 ;  /* 0x00000000030085a7 */ /* 0x000ee4000800007f */
[----:B---3--:R-:W-:Y:S05]  /*7130*/  @!P0 BRA `(.L_x_202) ;  /* 0xfffffffc00f08947 */ /* 0x008fea000383ffff */
.L_x_183:
[----:B------:R-:W-:Y:S05]  /*7140*/  BSYNC B0 ;  /* 0x0000000000007941 */ /* 0x000fea0003800000 */
.L_x_182:
[----:B------:R-:W-:Y:S05]  /*7150*/  EXIT ;  /* 0x000000000000794d */ /* 0x000fea0003800000 */
.L_x_16:
[----:B-1----:R1:W2:Y:S02]  /*7160*/  SYNCS.PHASECHK.TRANS64.TRYWAIT P0, [R95+URZ], R0 ;  /* 0x000000005f0075a7 */ /* 0x0022a4000800017f */
[----:B--2---:R-:W-:Y:S05]  /*7170*/  @!P0 NANOSLEEP.SYNCS 0x989680 ;  /* 0x009896800000895d */ /* 0x004fea0003900000 */
[----:B------:R-:W2:Y:S02]  /*7180*/  @!P0 SYNCS.PHASECHK.TRANS64 P0, [R95+URZ], R0 ;  /* 0x000000005f0085a7 */ /* 0x000ea4000800007f */
[----:B--2---:R-:W-:Y:S05]  /*7190*/  @!P0 BRA `(.L_x_16) ;  /* 0xfffffffc00f08947 */ /* 0x004fea000383ffff */
[----:B------:R-:W-:Y:S05]  /*71a0*/  BRA `(.L_x_203) ;  /* 0xffffffa4004c7947 */ /* 0x000fea000383ffff */
.L_x_21:
[----:B--2---:R2:W3:Y:S02]  /*71b0*/  SYNCS.PHASECHK.TRANS64.TRYWAIT P1, [R3+URZ], R0 ;  /* 0x00000000030075a7 */ /* 0x0044e4000802017f */
[----:B---3--:R-:W-:Y:S05]  /*71c0*/  @!P1 NANOSLEEP.SYNCS 0x989680 ;  /* 0x009896800000995d */ /* 0x008fea0003900000 */
[----:B------:R-:W3:Y:S02]  /*71d0*/  @!P1 SYNCS.PHASECHK.TRANS64 P1, [R3+URZ], R0 ;  /* 0x00000000030095a7 */ /* 0x000ee4000802007f */
[----:B---3--:R-:W-:Y:S05]  /*71e0*/  @!P1 BRA `(.L_x_21) ;  /* 0xfffffffc00f09947 */ /* 0x008fea000383ffff */
[----:B------:R-:W-:Y:S05]  /*71f0*/  BRA `(.L_x_20) ;  /* 0xffffffa400b47947 */ /* 0x000fea000383ffff */
.L_x_26:
[----:B--2---:R-:W-:-:S04]  /*7200*/  IMAD.U32 R4, RZ, RZ, UR4 ;  /* 0x00000004ff047e24 */ /* 0x004fc8000f8e00ff */
[----:B------:R2:W3:Y:S03]  /*7210*/  SYNCS.PHASECHK.TRANS64.TRYWAIT P1, [R4+URZ], R3 ;  /* 0x00000003040075a7 */ /* 0x0004e6000802017f */
[----:B---3--:R-:W-:Y:S05]  /*7220*/  @!P1 NANOSLEEP.SYNCS 0x989680 ;  /* 0x009896800000995d */ /* 0x008fea0003900000 */
[----:B------:R-:W3:Y:S02]  /*7230*/  @!P1 SYNCS.PHASECHK.TRANS64 P1, [R4+URZ], R3 ;  /* 0x00000003040095a7 */ /* 0x000ee4000802007f */
[----:B---3--:R-:W-:Y:S05]  /*7240*/  @!P1 BRA `(.L_x_26) ;  /* 0xfffffffc00ec9947 */ /* 0x008fea000383ffff */
[----:B------:R-:W-:Y:S05]  /*7250*/  BRA `(.L_x_25) ;  /* 0xffffffa8002c7947 */ /* 0x000fea000383ffff */
.L_x_32:
[----:B---3--:R3:W4:Y:S02]  /*7260*/  SYNCS.PHASECHK.TRANS64.TRYWAIT P0, [R95+URZ+0x10], R0 ;  /* 0x000010005f0075a7 */ /* 0x008724000800017f */
[----:B----4-:R-:W-:Y:S05]  /*7270*/  @!P0 NANOSLEEP.SYNCS 0x989680 ;  /* 0x009896800000895d */ /* 0x010fea0003900000 */
[----:B------:R-:W4:Y:S02]  /*7280*/  @!P0 SYNCS.PHASECHK.TRANS64 P0, [R95+URZ+0x10], R0 ;  /* 0x000010005f0085a7 */ /* 0x000f24000800007f */
[----:B----4-:R-:W-:Y:S05]  /*7290*/  @!P0 BRA `(.L_x_32) ;  /* 0xfffffffc00f08947 */ /* 0x010fea000383ffff */
[----:B------:R-:W-:Y:S05]  /*72a0*/  BRA `(.L_x_204) ;  /* 0xffffffac00247947 */ /* 0x000fea000383ffff */
.L_x_169:
[----:B------:R-:W-:Y:S01]  /*72b0*/  BSSY B1, `(.L_x_205) ;  /* 0x0000006000017945 */ /* 0x000fe20003800000 */
[----:B------:R-:W-:-:S07]  /*72c0*/  IMAD.MOV.U32 R15, RZ, RZ, -0x1 ;  /* 0xffffffffff0f7424 */ /* 0x000fce00078e00ff */
[----:B-----5:R-:W-:Y:S05]  /*72d0*/  WARPSYNC.COLLECTIVE R15, `(.L_x_206) ;  /* 0x000000000f0c7348 */ /* 0x020fea0003c00000 */
[----:B------:R-:W-:Y:S02]  /*72e0*/  ELECT P6, UR62, PT ;  /* 0x00000000003e782f */ /* 0x000fe400038c0000 */
[----:B------:R-:W-:Y:S01]  /*72f0*/  MOV R14, UR62 ;  /* 0x0000003e000e7c02 */ /* 0x000fe20008000f00 */
[----:B-----5:R-:W-:Y:S10]  /*7300*/  ENDCOLLECTIVE ;  /* 0x000000000000791b */ /* 0x020ff40003800000 */
.L_x_206:
[----:B------:R-:W-:Y:S05]  /*7310*/  BSYNC B1 ;  /* 0x0000000000017941 */ /* 0x000fea0003800000 */
.L_x_205:
[----:B------:R-:W-:Y:S05]  /*7320*/  BRA `(.L_x_207) ;  /* 0xffffffe8000c7947 */ /* 0x000fea000383ffff */
.L_x_172:
[----:B0-----:R0:W1:Y:S02]  /*7330*/  SYNCS.PHASECHK.TRANS64.TRYWAIT P1, [R10+URZ+0x90], R5 ;  /* 0x000090050a0075a7 */ /* 0x001064000802017f */
[----:B-1----:R-:W-:Y:S05]  /*7340*/  @!P1 NANOSLEEP.SYNCS 0x989680 ;  /* 0x009896800000995d */ /* 0x002fea0003900000 */
[----:B------:R-:W1:Y:S02]  /*7350*/  @!P1 SYNCS.PHASECHK.TRANS64 P1, [R10+URZ+0x90], R5 ;  /* 0x000090050a0095a7 */ /* 0x000e64000802007f */
[----:B-1----:R-:W-:Y:S05]  /*7360*/  @!P1 BRA `(.L_x_172) ;  /* 0xfffffffc00f09947 */ /* 0x002fea000383ffff */
[----:B------:R-:W-:Y:S05]  /*7370*/  BRA `(.L_x_208) ;  /* 0xffffffe800407947 */ /* 0x000fea000383ffff */
.L_x_181:
[----:B------:R-:W-:Y:S01]  /*7380*/  BSSY B0, `(.L_x_209) ;  /* 0x0000006000007945 */ /* 0x000fe20003800000 */
[----:B------:R-:W-:-:S07]  /*7390*/  IMAD.MOV.U32 R15, RZ, RZ, -0x1 ;  /* 0xffffffffff0f7424 */ /* 0x000fce00078e00ff */
[----:B-----5:R-:W-:Y:S05]  /*73a0*/  WARPSYNC.COLLECTIVE R15, `(.L_x_210) ;  /* 0x000000000f0c7348 */ /* 0x020fea0003c00000 */
[----:B------:R-:W-:Y:S02]  /*73b0*/  ELECT P6, UR62, PT ;  /* 0x00000000003e782f */ /* 0x000fe400038c0000 */
[----:B------:R-:W-:Y:S01]  /*73c0*/  MOV R14, UR62 ;  /* 0x0000003e000e7c02 */ /* 0x000fe20008000f00 */
[----:B-----5:R-:W-:Y:S10]  /*73d0*/  ENDCOLLECTIVE ;  /* 0x000000000000791b */ /* 0x020ff40003800000 */
.L_x_210:
[----:B------:R-:W-:Y:S05]  /*73e0*/  BSYNC B0 ;  /* 0x0000000000007941 */ /* 0x000fea0003800000 */
.L_x_209:
[----:B------:R-:W-:Y:S05]  /*73f0*/  BRA `(.L_x_211) ;  /* 0xfffffff000ac7947 */ /* 0x000fea000383ffff */
.L_x_185:
[----:B0-----:R0:W1:Y:S02]  /*7400*/  SYNCS.PHASECHK.TRANS64.TRYWAIT P0, [R9+URZ], R4 ;  /* 0x00000004090075a7 */ /* 0x001064000800017f */
[----:B-1----:R-:W-:Y:S05]  /*7410*/  @!P0 NANOSLEEP.SYNCS 0x989680 ;  /* 0x009896800000895d */ /* 0x002fea0003900000 */
[----:B------:R-:W1:Y:S02]  /*7420*/  @!P0 SYNCS.PHASECHK.TRANS64 P0, [R9+URZ], R4 ;  /* 0x00000004090085a7 */ /* 0x000e64000800007f */
[----:B-1----:R-:W-:Y:S05]  /*7430*/  @!P0 BRA `(.L_x_185) ;  /* 0xfffffffc00f08947 */ /* 0x002fea000383ffff */
[----:B------:R-:W-:Y:S05]  /*7440*/  BRA `(.L_x_212) ;  /* 0xfffffff000ec7947 */ /* 0x000fea000383ffff */
.L_x_186:
[----:B0-----:R0:W1:Y:S02]  /*7450*/  SYNCS.PHASECHK.TRANS64.TRYWAIT P0, [R8+URZ], R5 ;  /* 0x00000005080075a7 */ /* 0x001064000800017f */
[----:B-1----:R-:W-:Y:S05]  /*7460*/  @!P0 NANOSLEEP.SYNCS 0x989680 ;  /* 0x009896800000895d */ /* 0x002fea0003900000 */
[----:B------:R-:W1:Y:S02]  /*7470*/  @!P0 SYNCS.PHASECHK.TRANS64 P0, [R8+URZ], R5 ;  /* 0x00000005080085a7 */ /* 0x000e64000800007f */
[----:B-1----:R-:W-:Y:S05]  /*7480*/  @!P0 BRA `(.L_x_186) ;  /* 0xfffffffc00f08947 */ /* 0x002fea000383ffff */
[----:B------:R-:W-:Y:S05]  /*7490*/  BRA `(.L_x_213) ;  /* 0xfffffff000fc7947 */ /* 0x000fea000383ffff */
.L_x_187:
[----:B0-----:R0:W1:Y:S02]  /*74a0*/  SYNCS.PHASECHK.TRANS64.TRYWAIT P0, [R9+URZ], R4 ;  /* 0x00000004090075a7 */ /* 0x001064000800017f */
[----:B-1----:R-:W-:Y:S05]  /*74b0*/  @!P0 NANOSLEEP.SYNCS 0x989680 ;  /* 0x009896800000895d */ /* 0x002fea0003900000 */
[----:B------:R-:W1:Y:S02]  /*74c0*/  @!P0 SYNCS.PHASECHK.TRANS64 P0, [R9+URZ], R4 ;  /* 0x00000004090085a7 */ /* 0x000e64000800007f */
[----:B-1----:R-:W-:Y:S05]  /*74d0*/  @!P0 BRA `(.L_x_187) ;  /* 0xfffffffc00f08947 */ /* 0x002fea000383ffff */
[----:B------:R-:W-:Y:S05]  /*74e0*/  BRA `(.L_x_214) ;  /* 0xfffffff4000c7947 */ /* 0x000fea000383ffff */
.L_x_188:
[----:B0-----:R0:W1:Y:S02]  /*74f0*/  SYNCS.PHASECHK.TRANS64.TRYWAIT P0, [R8+URZ], R5 ;  /* 0x00000005080075a7 */ /* 0x001064000800017f */
[----:B-1----:R-:W-:Y:S05]  /*7500*/  @!P0 NANOSLEEP.SYNCS 0x989680 ;  /* 0x009896800000895d */ /* 0x002fea0003900000 */
[----:B------:R-:W1:Y:S02]  /*7510*/  @!P0 SYNCS.PHASECHK.TRANS64 P0, [R8+URZ], R5 ;  /* 0x00000005080085a7 */ /* 0x000e64000800007f */
[----:B-1----:R-:W-:Y:S05]  /*7520*/  @!P0 BRA `(.L_x_188) ;  /* 0xfffffffc00f08947 */ /* 0x002fea000383ffff */
[----:B------:R-:W-:Y:S05]  /*7530*/  BRA `(.L_x_215) ;  /* 0xfffffff4001c7947 */ /* 0x000fea000383ffff */
.L_x_189:
[----:B0-----:R0:W1:Y:S02]  /*7540*/  SYNCS.PHASECHK.TRANS64.TRYWAIT P0, [R9+URZ], R4 ;  /* 0x00000004090075a7 */ /* 0x001064000800017f */
[----:B-1----:R-:W-:Y:S05]  /*7550*/  @!P0 NANOSLEEP.SYNCS 0x989680 ;  /* 0x009896800000895d */ /* 0x002fea0003900000 */
[----:B------:R-:W1:Y:S02]  /*7560*/  @!P0 SYNCS.PHASECHK.TRANS64 P0, [R9+URZ], R4 ;  /* 0x00000004090085a7 */ /* 0x000e64000800007f */
[----:B-1----:R-:W-:Y:S05]  /*7570*/  @!P0 BRA `(.L_x_189) ;  /* 0xfffffffc00f08947 */ /* 0x002fea000383ffff */
[----:B------:R-:W-:Y:S05]  /*7580*/  BRA `(.L_x_216) ;  /* 0xfffffff4002c7947 */ /* 0x000fea000383ffff */
.L_x_190:
[----:B0-----:R0:W1:Y:S02]  /*7590*/  SYNCS.PHASECHK.TRANS64.TRYWAIT P0, [R8+URZ], R5 ;  /* 0x00000005080075a7 */ /* 0x001064000800017f */
[----:B-1----:R-:W-:Y:S05]  /*75a0*/  @!P0 NANOSLEEP.SYNCS 0x989680 ;  /* 0x009896800000895d */ /* 0x002fea0003900000 */
[----:B------:R-:W1:Y:S02]  /*75b0*/  @!P0 SYNCS.PHASECHK.TRANS64 P0, [R8+URZ], R5 ;  /* 0x00000005080085a7 */ /* 0x000e64000800007f */
[----:B-1----:R-:W-:Y:S05]  /*75c0*/  @!P0 BRA `(.L_x_190) ;  /* 0xfffffffc00f08947 */ /* 0x002fea000383ffff */
[----:B------:R-:W-:Y:S05]  /*75d0*/  BRA `(.L_x_217) ;  /* 0xfffffff4003c7947 */ /* 0x000fea000383ffff */
.L_x_191:
[----:B0-----:R0:W1:Y:S02]  /*75e0*/  SYNCS.PHASECHK.TRANS64.TRYWAIT P0, [R9+URZ], R4 ;  /* 0x00000004090075a7 */ /* 0x001064000800017f */
[----:B-1----:R-:W-:Y:S05]  /*75f0*/  @!P0 NANOSLEEP.SYNCS 0x989680 ;  /* 0x009896800000895d */ /* 0x002fea0003900000 */
[----:B------:R-:W1:Y:S02]  /*7600*/  @!P0 SYNCS.PHASECHK.TRANS64 P0, [R9+URZ], R4 ;  /* 0x00000004090085a7 */ /* 0x000e64000800007f */
[----:B-1----:R-:W-:Y:S05]  /*7610*/  @!P0 BRA `(.L_x_191) ;  /* 0xfffffffc00f08947 */ /* 0x002fea000383ffff */
[----:B------:R-:W-:Y:S05]  /*7620*/  BRA `(.L_x_218) ;  /* 0xfffffff4004c7947 */ /* 0x000fea000383ffff */
.L_x_192:
[----:B0-----:R0:W1:Y:S02]  /*7630*/  SYNCS.PHASECHK.TRANS64.TRYWAIT P0, [R8+URZ], R5 ;  /* 0x00000005080075a7 */ /* 0x001064000800017f */
[----:B-1----:R-:W-:Y:S05]  /*7640*/  @!P0 NANOSLEEP.SYNCS 0x989680 ;  /* 0x009896800000895d */ /* 0x002fea0003900000 */
[----:B------:R-:W1:Y:S02]  /*7650*/  @!P0 SYNCS.PHASECHK.TRANS64 P0, [R8+URZ], R5 ;  /* 0x00000005080085a7 */ /* 0x000e64000800007f */
[----:B-1----:R-:W-:Y:S05]  /*7660*/  @!P0 BRA `(.L_x_192) ;  /* 0xfffffffc00f08947 */ /* 0x002fea000383ffff */
[----:B------:R-:W-:Y:S05]  /*7670*/  BRA `(.L_x_219) ;  /* 0xfffffff4005c7947 */ /* 0x000fea000383ffff */
.L_x_193:
[----:B0-----:R0:W1:Y:S02]  /*7680*/  SYNCS.PHASECHK.TRANS64.TRYWAIT P0, [R9+URZ], R4 ;  /* 0x00000004090075a7 */ /* 0x001064000800017f */
[----:B-1----:R-:W-:Y:S05]  /*7690*/  @!P0 NANOSLEEP.SYNCS 0x989680 ;  /* 0x009896800000895d */ /* 0x002fea0003900000 */
[----:B------:R-:W1:Y:S02]  /*76a0*/  @!P0 SYNCS.PHASECHK.TRANS64 P0, [R9+URZ], R4 ;  /* 0x00000004090085a7 */ /* 0x000e64000800007f */
[----:B-1----:R-:W-:Y:S05]  /*76b0*/  @!P0 BRA `(.L_x_193) ;  /* 0xfffffffc00f08947 */ /* 0x002fea000383ffff */
[----:B------:R-:W-:Y:S05]  /*76c0*/  BRA `(.L_x_220) ;  /* 0xfffffff4006c7947 */ /* 0x000fea000383ffff */
.L_x_194:
[----:B0-----:R0:W1:Y:S02]  /*76d0*/  SYNCS.PHASECHK.TRANS64.TRYWAIT P0, [R8+URZ], R5 ;  /* 0x00000005080075a7 */ /* 0x001064000800017f */
[----:B-1----:R-:W-:Y:S05]  /*76e0*/  @!P0 NANOSLEEP.SYNCS 0x989680 ;  /* 0x009896800000895d */ /* 0x002fea0003900000 */
[----:B------:R-:W1:Y:S02]  /*76f0*/  @!P0 SYNCS.PHASECHK.TRANS64 P0, [R8+URZ], R5 ;  /* 0x00000005080085a7 */ /* 0x000e64000800007f */
[----:B-1----:R-:W-:Y:S05]  /*7700*/  @!P0 BRA `(.L_x_194) ;  /* 0xfffffffc00f08947 */ /* 0x002fea000383ffff */
[----:B------:R-:W-:Y:S05]  /*7710*/  BRA `(.L_x_221) ;  /* 0xfffffff4007c7947 */ /* 0x000fea000383ffff */
.L_x_195:
[----:B0-----:R0:W1:Y:S02]  /*7720*/  SYNCS.PHASECHK.TRANS64.TRYWAIT P0, [R9+URZ], R4 ;  /* 0x00000004090075a7 */ /* 0x001064000800017f */
[----:B-1----:R-:W-:Y:S05]  /*7730*/  @!P0 NANOSLEEP.SYNCS 0x989680 ;  /* 0x009896800000895d */ /* 0x002fea0003900000 */
[----:B------:R-:W1:Y:S02]  /*7740*/  @!P0 SYNCS.PHASECHK.TRANS64 P0, [R9+URZ], R4 ;  /* 0x00000004090085a7 */ /* 0x000e64000800007f */
[----:B-1----:R-:W-:Y:S05]  /*7750*/  @!P0 BRA `(.L_x_195) ;  /* 0xfffffffc00f08947 */ /* 0x002fea000383ffff */
[----:B------:R-:W-:Y:S05]  /*7760*/  BRA `(.L_x_222) ;  /* 0xfffffff4008c7947 */ /* 0x000fea000383ffff */
.L_x_196:
[----:B0-----:R0:W1:Y:S02]  /*7770*/  SYNCS.PHASECHK.TRANS64.TRYWAIT P0, [R8+URZ], R5 ;  /* 0x00000005080075a7 */ /* 0x001064000800017f */
[----:B-1----:R-:W-:Y:S05]  /*7780*/  @!P0 NANOSLEEP.SYNCS 0x989680 ;  /* 0x009896800000895d */ /* 0x002fea0003900000 */
[----:B------:R-:W1:Y:S02]  /*7790*/  @!P0 SYNCS.PHASECHK.TRANS64 P0, [R8+URZ], R5 ;  /* 0x00000005080085a7 */ /* 0x000e64000800007f */
[----:B-1----:R-:W-:Y:S05]  /*77a0*/  @!P0 BRA `(.L_x_196) ;  /* 0xfffffffc00f08947 */ /* 0x002fea000383ffff */
[----:B------:R-:W-:Y:S05]  /*77b0*/  BRA `(.L_x_223) ;  /* 0xfffffff4009c7947 */ /* 0x000fea000383ffff */
.L_x_197:
[----:B0-----:R0:W1:Y:S02]  /*77c0*/  SYNCS.PHASECHK.TRANS64.TRYWAIT P0, [R9+URZ], R4 ;  /* 0x00000004090075a7 */ /* 0x001064000800017f */
[----:B-1----:R-:W-:Y:S05]  /*77d0*/  @!P0 NANOSLEEP.SYNCS 0x989680 ;  /* 0x009896800000895d */ /* 0x002fea0003900000 */
[----:B------:R-:W1:Y:S02]  /*77e0*/  @!P0 SYNCS.PHASECHK.TRANS64 P0, [R9+URZ], R4 ;  /* 0x00000004090085a7 */ /* 0x000e64000800007f */
[----:B-1----:R-:W-:Y:S05]  /*77f0*/  @!P0 BRA `(.L_x_197) ;  /* 0xfffffffc00f08947 */ /* 0x002fea000383ffff */
[----:B------:R-:W-:Y:S05]  /*7800*/  BRA `(.L_x_224) ;  /* 0xfffffff400ac7947 */ /* 0x000fea000383ffff */
.L_x_198:
[----:B0-----:R0:W1:Y:S02]  /*7810*/  SYNCS.PHASECHK.TRANS64.TRYWAIT P0, [R8+URZ], R5 ;  /* 0x00000005080075a7 */ /* 0x001064000800017f */
[----:B-1----:R-:W-:Y:S05]  /*7820*/  @!P0 NANOSLEEP.SYNCS 0x989680 ;  /* 0x009896800000895d */ /* 0x002fea0003900000 */
[----:B------:R-:W1:Y:S02]  /*7830*/  @!P0 SYNCS.PHASECHK.TRANS64 P0, [R8+URZ], R5 ;  /* 0x00000005080085a7 */ /* 0x000e64000800007f */
[----:B-1----:R-:W-:Y:S05]  /*7840*/  @!P0 BRA `(.L_x_198) ;  /* 0xfffffffc00f08947 */ /* 0x002fea000383ffff */
[----:B------:R-:W-:Y:S05]  /*7850*/  BRA `(.L_x_225) ;  /* 0xfffffff400bc7947 */ /* 0x000fea000383ffff */
.L_x_199:
[----:B0-----:R0:W1:Y:S02]  /*7860*/  SYNCS.PHASECHK.TRANS64.TRYWAIT P0, [R9+URZ], R4 ;  /* 0x00000004090075a7 */ /* 0x001064000800017f */
[----:B-1----:R-:W-:Y:S05]  /*7870*/  @!P0 NANOSLEEP.SYNCS 0x989680 ;  /* 0x009896800000895d */ /* 0x002fea0003900000 */
[----:B------:R-:W1:Y:S02]  /*7880*/  @!P0 SYNCS.PHASECHK.TRANS64 P0, [R9+URZ], R4 ;  /* 0x00000004090085a7 */ /* 0x000e64000800007f */
[----:B-1----:R-:W-:Y:S05]  /*7890*/  @!P0 BRA `(.L_x_199) ;  /* 0xfffffffc00f08947 */ /* 0x002fea000383ffff */
[----:B------:R-:W-:Y:S05]  /*78a0*/  BRA `(.L_x_226) ;  /* 0xfffffff400cc7947 */ /* 0x000fea000383ffff */
.L_x_200:
[----:B0-----:R0:W1:Y:S02]  /*78b0*/  SYNCS.PHASECHK.TRANS64.TRYWAIT P0, [R8+URZ], R5 ;  /* 0x00000005080075a7 */ /* 0x001064000800017f */
[----:B-1----:R-:W-:Y:S05]  /*78c0*/  @!P0 NANOSLEEP.SYNCS 0x989680 ;  /* 0x009896800000895d */ /* 0x002fea0003900000 */
[----:B------:R-:W1:Y:S02]  /*78d0*/  @!P0 SYNCS.PHASECHK.TRANS64 P0, [R8+URZ], R5 ;  /* 0x00000005080085a7 */ /* 0x000e64000800007f */
[----:B-1----:R-:W-:Y:S05]  /*78e0*/  @!P0 BRA `(.L_x_200) ;  /* 0xfffffffc00f08947 */ /* 0x002fea000383ffff */
[----:B------:R-:W-:Y:S05]  /*78f0*/  BRA `(.L_x_227) ;  /* 0xfffffff400dc7947 */ /* 0x000fea000383ffff */
.L_x_201:
[----:B-1----:R1:W2:Y:S02]  /*7900*/  SYNCS.PHASECHK.TRANS64.TRYWAIT P0, [R11+URZ], R6 ;  /* 0x000000060b0075a7 */ /* 0x0022a4000800017f */
[----:B--2---:R-:W-:Y:S05]  /*7910*/  @!P0 NANOSLEEP.SYNCS 0x989680 ;  /* 0x009896800000895d */ /* 0x004fea0003900000 */
[----:B------:R-:W2:Y:S02]  /*7920*/  @!P0 SYNCS.PHASECHK.TRANS64 P0, [R11+URZ], R6 ;  /* 0x000000060b0085a7 */ /* 0x000ea4000800007f */
[----:B--2---:R-:W-:Y:S05]  /*7930*/  @!P0 BRA `(.L_x_201) ;  /* 0xfffffffc00f08947 */ /* 0x004fea000383ffff */
[----:B------:R-:W-:Y:S05]  /*7940*/  BRA `(.L_x_228) ;  /* 0xfffffff400e47947 */ /* 0x000fea000383ffff */
.L_x_229:
[----:B------:R-:W-:-:S00]  /*7950*/  BRA `(.L_x_229) ;  /* 0xfffffffc00fc7947 */ /* 0x000fc0000383ffff */
[----:B------:R-:W-:-:S00]  /*7960*/  NOP ;  /* 0x0000000000007918 */ /* 0x000fc00000000000 */
        /* <DEDUP_REMOVED lines=9> */
.L_x_230:


//--------------------- .nv.global.init           --------------------------
	.section	.nv.global.init,"aw",@progbits
.nv.global.init:
	.type		$str$22,@object
	.size		$str$22,($str$23 - $str$22)
$str$22:
        /*0000*/ 	.byte	0x6b, 0x5f, 0x74, 0x69, 0x6c, 0x65, 0x5f, 0x63, 0x6f, 0x75, 0x6e, 0x74, 0x20, 0x3e, 0x3d, 0x20
        /*0010*/ 	.byte	0x31, 0x00
	.type		$str$23,@object
	.size		$str$23,(__unnamed_1 - $str$23)
$str$23:
        /*0012*/ 	.byte	0x2f, 0x74, 0x6d, 0x70, 0x2f, 0x63, 0x75, 0x74, 0x6c, 0x61, 0x73, 0x73, 0x5f, 0x73, 0x77, 0x65
        /*0022*/ 	.byte	0x65, 0x70, 0x5f, 0x73, 0x72, 0x63, 0x2f, 0x69, 0x6e, 0x63, 0x6c, 0x75, 0x64, 0x65, 0x2f, 0x63
        /*0032*/ 	.byte	0x75, 0x74, 0x6c, 0x61, 0x73, 0x73, 0x2f, 0x67, 0x65, 0x6d, 0x6d, 0x2f, 0x63, 0x6f, 0x6c, 0x6c
        /*0042*/ 	.byte	0x65, 0x63, 0x74, 0x69, 0x76, 0x65, 0x2f, 0x73, 0x6d, 0x39, 0x30, 0x5f, 0x6d, 0x6d, 0x61, 0x5f
        /*0052*/ 	.byte	0x74, 0x6d, 0x61, 0x5f, 0x67, 0x6d, 0x6d, 0x61, 0x5f, 0x73, 0x73, 0x5f, 0x77, 0x61, 0x72, 0x70
        /*0062*/ 	.byte	0x73, 0x70, 0x65, 0x63, 0x69, 0x61, 0x6c, 0x69, 0x7a, 0x65, 0x64, 0x2e, 0x68, 0x70, 0x70, 0x00
	.type		__unnamed_1,@object
	.size		__unnamed_1,(.L_0 - __unnamed_1)
__unnamed_1:
        /*0072*/ 	.byte	0x76, 0x6f, 0x69, 0x64, 0x20, 0x63, 0x75, 0x74, 0x6c, 0x61, 0x73, 0x73, 0x3a, 0x3a, 0x67, 0x65
        /* <DEDUP_REMOVED lines=171> */
        /*0b32*/ 	.byte	0x3a, 0x3a, 0x69, 0x64, 0x65, 0x6e, 0x74, 0x69, 0x74, 0x79, 0x5d, 0x00
.L_0:


//--------------------- .nv.shared._ZN7cutlass13device_kernelINS_4gemm6kernel13GemmUniversalIN4cute5tupleIJiiiiEEENS1_10collective13CollectiveMmaINS1_34MainloopSm90TmaGmmaWarpSpecializedILi18ENS5_IJNS4_1CILi1EEESB_SB_EEENS1_32KernelTmaWarpSpecializedPingpongEEENS5_IJNSA_ILi64EEENSA_ILi128EEESF_EEEaNS5_IJlSB_lEEEaSI_NS4_8TiledMMAINS4_8MMA_AtomIJNS4_4SM904GMMA27MMA_64x128x32_S32S8S8_SS_TNEEEENS4_6LayoutISC_NS5_IJNSA_ILi0EEESQ_SQ_EEEEENS5_IJNS4_10UnderscoreEST_ST_EEEEENS4_13SM90_TMA_LOADENS4_14ComposedLayoutINS4_7SwizzleILi2ELi4ELi3EEENS4_18smem_ptr_flag_bitsILi8EEENSP_INS5_IJNSA_ILi8EEESF_EEENS5_IJSF_SB_EEEEEEEvNS4_8identityESW_S16_vS17_EENS_8epilogue10collective6detail29Sm90TmaWarpSpecializedAdapterINS1A_15DefaultEpilogueIaSI_SI_NS19_6thread17LinearCombinationIaLi1EiiLNS1E_9ScaleType4KindE0ELNS_15FloatRoundStyleE2EaEENS1_15EpilogueDefaultEEEEEvvEEEEvNT_6ParamsE --------------------------
	.section	.nv.shared._ZN7cutlass13device_kernelINS_4gemm6kernel13GemmUniversalIN4cute5tupleIJiiiiEEENS1_10collective13CollectiveMmaINS1_34MainloopSm90TmaGmmaWarpSpecializedILi18ENS5_IJNS4_1CILi1EEESB_SB_EEENS1_32KernelTmaWarpSpecializedPingpongEEENS5_IJNSA_ILi64EEENSA_ILi128EEESF_EEEaNS5_IJlSB_lEEEaSI_NS4_8TiledMMAINS4_8MMA_AtomIJNS4_4SM904GMMA27MMA_64x128x32_S32S8S8_SS_TNEEEENS4_6LayoutISC_NS5_IJNSA_ILi0EEESQ_SQ_EEEEENS5_IJNS4_10UnderscoreEST_ST_EEEEENS4_13SM90_TMA_LOADENS4_14ComposedLayoutINS4_7SwizzleILi2ELi4ELi3EEENS4_18smem_ptr_flag_bitsILi8EEENSP_INS5_IJNSA_ILi8EEESF_EEENS5_IJSF_SB_EEEEEEEvNS4_8identityESW_S16_vS17_EENS_8epilogue10collective6detail29Sm90TmaWarpSpecializedAdapterINS1A_15DefaultEpilogueIaSI_SI_NS19_6thread17LinearCombinationIaLi1EiiLNS1E_9ScaleType4KindE0ELNS_15FloatRoundStyleE2EaEENS1_15EpilogueDefaultEEEEEvvEEEEvNT_6ParamsE,"aw",@nobits
	.sectionflags	@""
	.align	16
	.zero		1024


//--------------------- .nv.shared.reserved.0     --------------------------
	.section	.nv.shared.reserved.0,"aw",@nobits
	.weak		__nv_reservedSMEM_offset_0_alias
	.size		__nv_reservedSMEM_offset_0_alias, 0, 0
	.other		__nv_reservedSMEM_offset_0_alias,@"STO_CUDA_RESERVED_SHARED STV_DEFAULT"
__nv_reservedSMEM_offset_0_alias:
	.zero		0


//--------------------- .nv.global                --------------------------
	.section	.nv.global,"aw",@nobits
.nv.global:
	.type		_ZN39_INTERNAL_547b3553_4_k_cu_de228f30_43824cute1_E,@object
	.size		_ZN39_INTERNAL_547b3553_4_k_cu_de228f30_43824cute1_E,(_ZN39_INTERNAL_547b3553_4_k_cu_de228f30_43824cuda3std3__45__cpo6cbeginE - _ZN39_INTERNAL_547b3553_4_k_cu_de228f30_43824cute1_E)
_ZN39_INTERNAL_547b3553_4_k_cu_de228f30_43824cute1_E:
	.zero		1
	.type		_ZN39_INTERNAL_547b3553_4_k_cu_de228f30_43824cuda3std3__45__cpo6cbeginE,@object
	.size		_ZN39_INTERNAL_547b3553_4_k_cu_de228f30_43824cuda3std3__45__cpo6cbeginE,(_ZN39_INTERNAL_547b3553_4_k_cu_de228f30_43824cuda3std3__48in_placeE - _ZN39_INTERNAL_547b3553_4_k_cu_de228f30_43824cuda3std3__45__cpo6cbeginE)
_ZN39_INTERNAL_547b3553_4_k_cu_de228f30_43824cuda3std3__45__cpo6cbeginE:
	.zero		1
	.type		_ZN39_INTERNAL_547b3553_4_k_cu_de228f30_43824cuda3std3__48in_placeE,@object
	.size		_ZN39_INTERNAL_547b3553_4_k_cu_de228f30_43824cuda3std3__48in_placeE,(_ZN39_INTERNAL_547b3553_4_k_cu_de228f30_43824cuda3std6ranges3__45__cpo9iter_moveE - _ZN39_INTERNAL_547b3553_4_k_cu_de228f30_43824cuda3std3__48in_placeE)
_ZN39_INTERNAL_547b3553_4_k_cu_de228f30_43824cuda3std3__48in_placeE:
	.zero		1
	.type		_ZN39_INTERNAL_547b3553_4_k_cu_de228f30_43824cuda3std6ranges3__45__cpo9iter_moveE,@object
	.size		_ZN39_INTERNAL_547b3553_4_k_cu_de228f30_43824cuda3std6ranges3__45__cpo9iter_moveE,(_ZN39_INTERNAL_547b3553_4_k_cu_de228f30_43824cuda3std3__45__cpo5beginE - _ZN39_INTERNAL_547b3553_4_k_cu_de228f30_43824cuda3std6ranges3__45__cpo9iter_moveE)
_ZN39_INTERNAL_547b3553_4_k_cu_de228f30_43824cuda3std6ranges3__45__cpo9iter_moveE:
	.zero		1
	.type		_ZN39_INTERNAL_547b3553_4_k_cu_de228f30_43824cuda3std3__45__cpo5beginE,@object
	.size		_ZN39_INTERNAL_547b3553_4_k_cu_de228f30_43824cuda3std3__45__cpo5beginE,(_ZN39_INTERNAL_547b3553_4_k_cu_de228f30_43824cuda3std3__441_GLOBAL__N__547b3553_4_k_cu_de228f30_43826ignoreE - _ZN39_INTERNAL_547b3553_4_k_cu_de228f30_43824cuda3std3__45__cpo5beginE)
_ZN39_INTERNAL_547b3553_4_k_cu_de228f30_43824cuda3std3__45__cpo5beginE:
	.zero		1
	.type		_ZN39_INTERNAL_547b3553_4_k_cu_de228f30_43824cuda3std3__441_GLOBAL__N__547b3553_4_k_cu_de228f30_43826ignoreE,@object
	.size		_ZN39_INTERNAL_547b3553_4_k_cu_de228f30_43824cuda3std3__441_GLOBAL__N__547b3553_4_k_cu_de228f30_43826ignoreE,(_ZN39_INTERNAL_547b3553_4_k_cu_de228f30_43824cute7productE - _ZN39_INTERNAL_547b3553_4_k_cu_de228f30_43824cuda3std3__441_GLOBAL__N__547b3553_4_k_cu_de228f30_43826ignoreE)
_ZN39_INTERNAL_547b3553_4_k_cu_de228f30_43824cuda3std3__441_GLOBAL__N__547b3553_4_k_cu_de228f30_43826ignoreE:
	.zero		1
	.type		_ZN39_INTERNAL_547b3553_4_k_cu_de228f30_43824cute7productE,@object
	.size		_ZN39_INTERNAL_547b3553_4_k_cu_de228f30_43824cute7productE,(_ZN39_INTERNAL_547b3553_4_k_cu_de228f30_43824cuda3std3__45__cpo3endE - _ZN39_INTERNAL_547b3553_4_k_cu_de228f30_43824cute7productE)
_ZN39_INTERNAL_547b3553_4_k_cu_de228f30_43824cute7productE:
	.zero		1
	.type		_ZN39_INTERNAL_547b3553_4_k_cu_de228f30_43824cuda3std3__45__cpo3endE,@object
	.size		_ZN39_INTERNAL_547b3553_4_k_cu_de228f30_43824cuda3std3__45__cpo3endE,(_ZN39_INTERNAL_547b3553_4_k_cu_de228f30_43824cuda3std3__419piecewise_constructE - _ZN39_INTERNAL_547b3553_4_k_cu_de228f30_43824cuda3std3__45__cpo3endE)
_ZN39_INTERNAL_547b3553_4_k_cu_de228f30_43824cuda3std3__45__cpo3endE:
	.zero		1
	.type		_ZN39_INTERNAL_547b3553_4_k_cu_de228f30_43824cuda3std3__419piecewise_constructE,@object
	.size		_ZN39_INTERNAL_547b3553_4_k_cu_de228f30_43824cuda3std3__419piecewise_constructE,(_ZN39_INTERNAL_547b3553_4_k_cu_de228f30_43824cuda3std3__45__cpo4cendE - _ZN39_INTERNAL_547b3553_4_k_cu_de228f30_43824cuda3std3__419piecewise_constructE)
_ZN39_INTERNAL_547b3553_4_k_cu_de228f30_43824cuda3std3__419piecewise_constructE:
	.zero		1
	.type		_ZN39_INTERNAL_547b3553_4_k_cu_de228f30_43824cuda3std3__45__cpo4cendE,@object
	.size		_ZN39_INTERNAL_547b3553_4_k_cu_de228f30_43824cuda3std3__45__cpo4cendE,(_ZN39_INTERNAL_547b3553_4_k_cu_de228f30_43824cuda3std6ranges3__45__cpo4swapE - _ZN39_INTERNAL_547b3553_4_k_cu_de228f30_43824cuda3std3__45__cpo4cendE)
_ZN39_INTERNAL_547b3553_4_k_cu_de228f30_43824cuda3std3__45__cpo4cendE:
	.zero		1
	.type		_ZN39_INTERNAL_547b3553_4_k_cu_de228f30_43824cuda3std6ranges3__45__cpo4swapE,@object
	.size		_ZN39_INTERNAL_547b3553_4_k_cu_de228f30_43824cuda3std6ranges3__45__cpo4swapE,(.L_8 - _ZN39_INTERNAL_547b3553_4_k_cu_de228f30_43824cuda3std6ranges3__45__cpo4swapE)
_ZN39_INTERNAL_547b3553_4_k_cu_de228f30_43824cuda3std6ranges3__45__cpo4swapE:
	.zero		1
.L_8:


//--------------------- .nv.constant0._ZN7cutlass13device_kernelINS_4gemm6kernel13GemmUniversalIN4cute5tupleIJiiiiEEENS1_10collective13CollectiveMmaINS1_34MainloopSm90TmaGmmaWarpSpecializedILi18ENS5_IJNS4_1CILi1EEESB_SB_EEENS1_32KernelTmaWarpSpecializedPingpongEEENS5_IJNSA_ILi64EEENSA_ILi128EEESF_EEEaNS5_IJlSB_lEEEaSI_NS4_8TiledMMAINS4_8MMA_AtomIJNS4_4SM904GMMA27MMA_64x128x32_S32S8S8_SS_TNEEEENS4_6LayoutISC_NS5_IJNSA_ILi0EEESQ_SQ_EEEEENS5_IJNS4_10UnderscoreEST_ST_EEEEENS4_13SM90_TMA_LOADENS4_14ComposedLayoutINS4_7SwizzleILi2ELi4ELi3EEENS4_18smem_ptr_flag_bitsILi8EEENSP_INS5_IJNSA_ILi8EEESF_EEENS5_IJSF_SB_EEEEEEEvNS4_8identityESW_S16_vS17_EENS_8epilogue10collective6detail29Sm90TmaWarpSpecializedAdapterINS1A_15DefaultEpilogueIaSI_SI_NS19_6thread17LinearCombinationIaLi1EiiLNS1E_9ScaleType4KindE0ELNS_15FloatRoundStyleE2EaEENS1_15EpilogueDefaultEEEEEvvEEEEvNT_6ParamsE --------------------------
	.section	.nv.constant0._ZN7cutlass13device_kernelINS_4gemm6kernel13GemmUniversalIN4cute5tupleIJiiiiEEENS1_10collective13CollectiveMmaINS1_34MainloopSm90TmaGmmaWarpSpecializedILi18ENS5_IJNS4_1CILi1EEESB_SB_EEENS1_32KernelTmaWarpSpecializedPingpongEEENS5_IJNSA_ILi64EEENSA_ILi128EEESF_EEEaNS5_IJlSB_lEEEaSI_NS4_8TiledMMAINS4_8MMA_AtomIJNS4_4SM904GMMA27MMA_64x128x32_S32S8S8_SS_TNEEEENS4_6LayoutISC_NS5_IJNSA_ILi0EEESQ_SQ_EEEEENS5_IJNS4_10UnderscoreEST_ST_EEEEENS4_13SM90_TMA_LOADENS4_14ComposedLayoutINS4_7SwizzleILi2ELi4ELi3EEENS4_18smem_ptr_flag_bitsILi8EEENSP_INS5_IJNSA_ILi8EEESF_EEENS5_IJSF_SB_EEEEEEEvNS4_8identityESW_S16_vS17_EENS_8epilogue10collective6detail29Sm90TmaWarpSpecializedAdapterINS1A_15DefaultEpilogueIaSI_SI_NS19_6thread17LinearCombinationIaLi1EiiLNS1E_9ScaleType4KindE0ELNS_15FloatRoundStyleE2EaEENS1_15EpilogueDefaultEEEEEvvEEEEvNT_6ParamsE,"a",@progbits
	.sectionflags	@""
	.align	4
.nv.constant0._ZN7cutlass13device_kernelINS_4gemm6kernel13GemmUniversalIN4cute5tupleIJiiiiEEENS1_10collective13CollectiveMmaINS1_34MainloopSm90TmaGmmaWarpSpecializedILi18ENS5_IJNS4_1CILi1EEESB_SB_EEENS1_32KernelTmaWarpSpecializedPingpongEEENS5_IJNSA_ILi64EEENSA_ILi128EEESF_EEEaNS5_IJlSB_lEEEaSI_NS4_8TiledMMAINS4_8MMA_AtomIJNS4_4SM904GMMA27MMA_64x128x32_S32S8S8_SS_TNEEEENS4_6LayoutISC_NS5_IJNSA_ILi0EEESQ_SQ_EEEEENS5_IJNS4_10UnderscoreEST_ST_EEEEENS4_13SM90_TMA_LOADENS4_14ComposedLayoutINS4_7SwizzleILi2ELi4ELi3EEENS4_18smem_ptr_flag_bitsILi8EEENSP_INS5_IJNSA_ILi8EEESF_EEENS5_IJSF_SB_EEEEEEEvNS4_8identityESW_S16_vS17_EENS_8epilogue10collective6detail29Sm90TmaWarpSpecializedAdapterINS1A_15DefaultEpilogueIaSI_SI_NS19_6thread17LinearCombinationIaLi1EiiLNS1E_9ScaleType4KindE0ELNS_15FloatRoundStyleE2EaEENS1_15EpilogueDefaultEEEEEvvEEEEvNT_6ParamsE:
	.zero		1664


//--------------------- SYMBOLS --------------------------

	.type		.nv.reservedSmem.offset0,@object
	.size		.nv.reservedSmem.offset0,0x4
	.type		__assertfail,@function
